	.target	sm_90a

	.elftype	@"ET_EXEC"


//--------------------- .note.nv.tkinfo           --------------------------
	.section	.note.nv.tkinfo,"",@"SHT_NOTE"
	.sectionflags	@"SHF_NOTE_NV_TKINFO"
	.tkinfo
        /*0018*/ 	.word	0x00000002
        /*0030*/ 	.string	""
        /*0030*/ 	.string	"ptxas"
        /*0030*/ 	.string	"Cuda compilation tools, release 13.0, V13.0.88"
        /*0030*/ 	.string	"Build cuda_13.0.r13.0/compiler.36424714_0"
        /*0030*/ 	.string	"-arch sm_90a -m 64 "



//--------------------- .note.nv.cuinfo           --------------------------
	.section	.note.nv.cuinfo,"",@"SHT_NOTE"
	.sectionflags	@"SHF_NOTE_NV_CUINFO"
        /*0018*/ 	.short	0x0002
        /*001a*/ 	.short	0x005a
        /*001c*/ 	.short	0x0082
	.zero		2


//--------------------- .nv.info                  --------------------------
	.section	.nv.info,"",@"SHT_CUDA_INFO"
	.align	4


	//----- nvinfo : EIATTR_REGCOUNT
	.align		4
        /*0000*/ 	.byte	0x04, 0x2f
        /*0002*/ 	.short	(.L_15 - .L_14)
	.align		4
.L_14:
        /*0004*/ 	.word	index@(_ZN7cutlass13device_kernelINS_4gemm6kernel13GemmUniversalIN4cute5tupleIJiiiiEEENS1_10collective13CollectiveMmaINS1_34MainloopSm90TmaGmmaWarpSpecializedILi5ENS5_IJNS4_1CILi2EEENSA_ILi4EEENSA_ILi1EEEEEENS1_35KernelTmaWarpSpecializedCooperativeEEENS5_IJNSA_ILi128EEESH_NSA_ILi64EEEEEENS_6half_tENS5_IJSD_llEEESK_SL_NS4_8TiledMMAINS4_8MMA_AtomIJNS4_4SM904GMMA26MMA_64x128x16_F32F16F16_SSILNSP_5MajorE1ELSR_1ELNSP_7ScaleInE1ELSS_1EEEEEENS4_6LayoutINS5_IJSB_SD_SD_EEENS5_IJSD_NSA_ILi0EEESX_EEEEENS5_IJNS4_10UnderscoreES10_S10_EEEEENS4_23SM90_TMA_LOAD_MULTICASTENS4_14ComposedLayoutINS4_7SwizzleILi3ELi4ELi3EEENS4_18smem_ptr_flag_bitsILi16EEENSV_INS5_IJSI_NSA_ILi8EEEEEENS5_IJSD_SI_EEEEEEEvNS4_8identityES13_S1D_vS1E_EENS_8epilogue10collective6detail29Sm90TmaWarpSpecializedAdapterINS1H_15DefaultEpilogueISK_NS5_IJlSD_lEEES1L_NS1G_6thread17LinearCombinationISK_Li1EffLNS1M_9ScaleType4KindE0ELNS_15FloatRoundStyleE2ESK_EENS1_15EpilogueDefaultEEEEEvvEEEEvNT_6ParamsE)
        /*0008*/ 	.word	0x000000a8


	//----- nvinfo : EIATTR_FRAME_SIZE
	.align		4
.L_15:
        /*000c*/ 	.byte	0x04, 0x11
        /*000e*/ 	.short	(.L_17 - .L_16)
	.align		4
.L_16:
        /*0010*/ 	.word	index@(_ZN7cutlass13device_kernelINS_4gemm6kernel13GemmUniversalIN4cute5tupleIJiiiiEEENS1_10collective13CollectiveMmaINS1_34MainloopSm90TmaGmmaWarpSpecializedILi5ENS5_IJNS4_1CILi2EEENSA_ILi4EEENSA_ILi1EEEEEENS1_35KernelTmaWarpSpecializedCooperativeEEENS5_IJNSA_ILi128EEESH_NSA_ILi64EEEEEENS_6half_tENS5_IJSD_llEEESK_SL_NS4_8TiledMMAINS4_8MMA_AtomIJNS4_4SM904GMMA26MMA_64x128x16_F32F16F16_SSILNSP_5MajorE1ELSR_1ELNSP_7ScaleInE1ELSS_1EEEEEENS4_6LayoutINS5_IJSB_SD_SD_EEENS5_IJSD_NSA_ILi0EEESX_EEEEENS5_IJNS4_10UnderscoreES10_S10_EEEEENS4_23SM90_TMA_LOAD_MULTICASTENS4_14ComposedLayoutINS4_7SwizzleILi3ELi4ELi3EEENS4_18smem_ptr_flag_bitsILi16EEENSV_INS5_IJSI_NSA_ILi8EEEEEENS5_IJSD_SI_EEEEEEEvNS4_8identityES13_S1D_vS1E_EENS_8epilogue10collective6detail29Sm90TmaWarpSpecializedAdapterINS1H_15DefaultEpilogueISK_NS5_IJlSD_lEEES1L_NS1G_6thread17LinearCombinationISK_Li1EffLNS1M_9ScaleType4KindE0ELNS_15FloatRoundStyleE2ESK_EENS1_15EpilogueDefaultEEEEEvvEEEEvNT_6ParamsE)
        /*0014*/ 	.word	0x00000000


	//----- nvinfo : EIATTR_MIN_STACK_SIZE
	.align		4
.L_17:
        /*0018*/ 	.byte	0x04, 0x12
        /*001a*/ 	.short	(.L_19 - .L_18)
	.align		4
.L_18:
        /*001c*/ 	.word	index@(_ZN7cutlass13device_kernelINS_4gemm6kernel13GemmUniversalIN4cute5tupleIJiiiiEEENS1_10collective13CollectiveMmaINS1_34MainloopSm90TmaGmmaWarpSpecializedILi5ENS5_IJNS4_1CILi2EEENSA_ILi4EEENSA_ILi1EEEEEENS1_35KernelTmaWarpSpecializedCooperativeEEENS5_IJNSA_ILi128EEESH_NSA_ILi64EEEEEENS_6half_tENS5_IJSD_llEEESK_SL_NS4_8TiledMMAINS4_8MMA_AtomIJNS4_4SM904GMMA26MMA_64x128x16_F32F16F16_SSILNSP_5MajorE1ELSR_1ELNSP_7ScaleInE1ELSS_1EEEEEENS4_6LayoutINS5_IJSB_SD_SD_EEENS5_IJSD_NSA_ILi0EEESX_EEEEENS5_IJNS4_10UnderscoreES10_S10_EEEEENS4_23SM90_TMA_LOAD_MULTICASTENS4_14ComposedLayoutINS4_7SwizzleILi3ELi4ELi3EEENS4_18smem_ptr_flag_bitsILi16EEENSV_INS5_IJSI_NSA_ILi8EEEEEENS5_IJSD_SI_EEEEEEEvNS4_8identityES13_S1D_vS1E_EENS_8epilogue10collective6detail29Sm90TmaWarpSpecializedAdapterINS1H_15DefaultEpilogueISK_NS5_IJlSD_lEEES1L_NS1G_6thread17LinearCombinationISK_Li1EffLNS1M_9ScaleType4KindE0ELNS_15FloatRoundStyleE2ESK_EENS1_15EpilogueDefaultEEEEEvvEEEEvNT_6ParamsE)
        /*0020*/ 	.word	0x00000000
.L_19:


//--------------------- .nv.compat                --------------------------
	.section	.nv.compat,"",@"SHT_CUDA_COMPAT_INFO"
	.align	4
        /*0000*/ 	.byte	0x02, 0x09, 0x01, 0x00, 0x02, 0x02, 0x04, 0x00, 0x02, 0x05, 0x05, 0x00, 0x03, 0x07, 0x01, 0x01
        /*0010*/ 	.byte	0x02, 0x03, 0x01, 0x00, 0x02, 0x06, 0x01, 0x00, 0x04, 0x0b, 0x08, 0x00, 0x00, 0x00, 0x00, 0x00
        /*0020*/ 	.byte	0x00, 0x00, 0x00, 0x00


//--------------------- .nv.info._ZN7cutlass13device_kernelINS_4gemm6kernel13GemmUniversalIN4cute5tupleIJiiiiEEENS1_10collective13CollectiveMmaINS1_34MainloopSm90TmaGmmaWarpSpecializedILi5ENS5_IJNS4_1CILi2EEENSA_ILi4EEENSA_ILi1EEEEEENS1_35KernelTmaWarpSpecializedCooperativeEEENS5_IJNSA_ILi128EEESH_NSA_ILi64EEEEEENS_6half_tENS5_IJSD_llEEESK_SL_NS4_8TiledMMAINS4_8MMA_AtomIJNS4_4SM904GMMA26MMA_64x128x16_F32F16F16_SSILNSP_5MajorE1ELSR_1ELNSP_7ScaleInE1ELSS_1EEEEEENS4_6LayoutINS5_IJSB_SD_SD_EEENS5_IJSD_NSA_ILi0EEESX_EEEEENS5_IJNS4_10UnderscoreES10_S10_EEEEENS4_23SM90_TMA_LOAD_MULTICASTENS4_14ComposedLayoutINS4_7SwizzleILi3ELi4ELi3EEENS4_18smem_ptr_flag_bitsILi16EEENSV_INS5_IJSI_NSA_ILi8EEEEEENS5_IJSD_SI_EEEEEEEvNS4_8identityES13_S1D_vS1E_EENS_8epilogue10collective6detail29Sm90TmaWarpSpecializedAdapterINS1H_15DefaultEpilogueISK_NS5_IJlSD_lEEES1L_NS1G_6thread17LinearCombinationISK_Li1EffLNS1M_9ScaleType4KindE0ELNS_15FloatRoundStyleE2ESK_EENS1_15EpilogueDefaultEEEEEvvEEEEvNT_6ParamsE --------------------------
	.section	.nv.info._ZN7cutlass13device_kernelINS_4gemm6kernel13GemmUniversalIN4cute5tupleIJiiiiEEENS1_10collective13CollectiveMmaINS1_34MainloopSm90TmaGmmaWarpSpecializedILi5ENS5_IJNS4_1CILi2EEENSA_ILi4EEENSA_ILi1EEEEEENS1_35KernelTmaWarpSpecializedCooperativeEEENS5_IJNSA_ILi128EEESH_NSA_ILi64EEEEEENS_6half_tENS5_IJSD_llEEESK_SL_NS4_8TiledMMAINS4_8MMA_AtomIJNS4_4SM904GMMA26MMA_64x128x16_F32F16F16_SSILNSP_5MajorE1ELSR_1ELNSP_7ScaleInE1ELSS_1EEEEEENS4_6LayoutINS5_IJSB_SD_SD_EEENS5_IJSD_NSA_ILi0EEESX_EEEEENS5_IJNS4_10UnderscoreES10_S10_EEEEENS4_23SM90_TMA_LOAD_MULTICASTENS4_14ComposedLayoutINS4_7SwizzleILi3ELi4ELi3EEENS4_18smem_ptr_flag_bitsILi16EEENSV_INS5_IJSI_NSA_ILi8EEEEEENS5_IJSD_SI_EEEEEEEvNS4_8identityES13_S1D_vS1E_EENS_8epilogue10collective6detail29Sm90TmaWarpSpecializedAdapterINS1H_15DefaultEpilogueISK_NS5_IJlSD_lEEES1L_NS1G_6thread17LinearCombinationISK_Li1EffLNS1M_9ScaleType4KindE0ELNS_15FloatRoundStyleE2ESK_EENS1_15EpilogueDefaultEEEEEvvEEEEvNT_6ParamsE,"",@"SHT_CUDA_INFO"
	.sectionflags	@""
	.align	4


	//----- nvinfo : EIATTR_CUDA_API_VERSION
	.align		4
        /*0000*/ 	.byte	0x04, 0x37
        /*0002*/ 	.short	(.L_21 - .L_20)
.L_20:
        /*0004*/ 	.word	0x00000082


	//----- nvinfo : EIATTR_KPARAM_INFO
	.align		4
.L_21:
        /*0008*/ 	.byte	0x04, 0x17
        /*000a*/ 	.short	(.L_23 - .L_22)
.L_22:
        /*000c*/ 	.word	0x00000000
        /*0010*/ 	.short	0x0000
        /*0012*/ 	.short	0x0070
        /*0014*/ 	.byte	0x00, 0xf0, 0x01, 0x10


	//----- nvinfo : EIATTR_SPARSE_MMA_MASK
	.align		4
.L_23:
        /*0018*/ 	.byte	0x03, 0x50
        /*001a*/ 	.short	0x0000


	//----- nvinfo : EIATTR_MAXREG_COUNT
	.align		4
        /*001c*/ 	.byte	0x03, 0x1b
        /*001e*/ 	.short	0x00a8


	//----- nvinfo : EIATTR_NUM_BARRIERS
	.align		4
        /*0020*/ 	.byte	0x02, 0x4c
        /*0022*/ 	.byte	0x01
	.zero		1


	//----- nvinfo : EIATTR_EXTERNS
	.align		4
        /*0024*/ 	.byte	0x04, 0x0f
        /*0026*/ 	.short	(.L_25 - .L_24)


	//   ....[0]....
	.align		4
.L_24:
        /*0028*/ 	.word	index@(__assertfail)


	//----- nvinfo : EIATTR_MERCURY_ISA_VERSION
	.align		4
.L_25:
        /*002c*/ 	.byte	0x03, 0x5f
        /*002e*/ 	.short	0x0101


	//----- nvinfo : EIATTR_INT_WARP_WIDE_INSTR_OFFSETS
	.align		4
        /*0030*/ 	.byte	0x04, 0x31
        /*0032*/ 	.short	(.L_27 - .L_26)


	//   ....[0]....
.L_26:
        /*0034*/ 	.word	0x000004a0


	//   ....[1]....
        /*0038*/ 	.word	0x000004d0


	//   ....[2]....
        /*003c*/ 	.word	0x00000670


	//   ....[3]....
        /*0040*/ 	.word	0x00001f10


	//----- nvinfo : EIATTR_COOP_GROUP_MASK_REGIDS
	.align		4
.L_27:
        /*0044*/ 	.byte	0x04, 0x29
        /*0046*/ 	.short	(.L_29 - .L_28)


	//   ....[0]....
.L_28:
        /*0048*/ 	.word	0xffffffff


	//   ....[1]....
        /*004c*/ 	.word	0xffffffff


	//   ....[2]....
        /*0050*/ 	.word	0xffffffff


	//   ....[3]....
        /*0054*/ 	.word	0xffffffff


	//   ....[4]....
        /*0058*/ 	.word	0xffffffff


	//   ....[5]....
        /*005c*/ 	.word	0xffffffff


	//----- nvinfo : EIATTR_COOP_GROUP_INSTR_OFFSETS
	.align		4
.L_29:
        /*0060*/ 	.byte	0x04, 0x28
        /*0062*/ 	.short	(.L_31 - .L_30)


	//   ....[0]....
.L_30:
        /*0064*/ 	.word	0x00000060


	//   ....[1]....
        /*0068*/ 	.word	0x00000070


	//   ....[2]....
        /*006c*/ 	.word	0x00000130


	//   ....[3]....
        /*0070*/ 	.word	0x000002f0


	//   ....[4]....
        /*0074*/ 	.word	0x00000820


	//   ....[5]....
        /*0078*/ 	.word	0x000014a0


	//----- nvinfo : EIATTR_REG_RECONFIG
	.align		4
.L_31:
        /*007c*/ 	.byte	0x01, 0x54
	.zero		2


	//----- nvinfo : EIATTR_SYSCALL_OFFSETS
	.align		4
        /*0080*/ 	.byte	0x04, 0x46
        /*0082*/ 	.short	(.L_33 - .L_32)


	//   ....[0]....
.L_32:
        /*0084*/ 	.word	0x00001680


	//----- nvinfo : EIATTR_MBARRIER_INSTR_OFFSETS
	.align		4
.L_33:
        /*0088*/ 	.byte	0x04, 0x39
        /*008a*/ 	.short	(.L_35 - .L_34)


	//   ....[0]....
.L_34:
        /*008c*/ 	.word	0x00000230
        /*0090*/ 	.word	0x000000ff
        /*0094*/ 	.word	0x00000000
        /*0098*/ 	.short	0x0100
        /*009a*/ 	.byte	0x08
	.zero		1


	//   ....[1]....
        /*009c*/ 	.word	0x00000240
        /*00a0*/ 	.word	0x000000ff
        /*00a4*/ 	.word	0x00000028
        /*00a8*/ 	.short	0x0100
        /*00aa*/ 	.byte	0x08
	.zero		1


	//   ....[2]....
        /*00ac*/ 	.word	0x00000250
        /*00b0*/ 	.word	0x000000ff
        /*00b4*/ 	.word	0x00000008
        /*00b8*/ 	.short	0x0100
        /*00ba*/ 	.byte	0x08
	.zero		1


	//   ....[3]....
        /*00bc*/ 	.word	0x00000260
        /*00c0*/ 	.word	0x000000ff
        /*00c4*/ 	.word	0x00000030
        /*00c8*/ 	.short	0x0100
        /*00ca*/ 	.byte	0x08
	.zero		1


	//   ....[4]....
        /*00cc*/ 	.word	0x00000270
        /*00d0*/ 	.word	0x000000ff
        /*00d4*/ 	.word	0x00000010
        /*00d8*/ 	.short	0x0100
        /*00da*/ 	.byte	0x08
	.zero		1


	//   ....[5]....
        /*00dc*/ 	.word	0x00000280
        /*00e0*/ 	.word	0x000000ff
        /*00e4*/ 	.word	0x00000038
        /*00e8*/ 	.short	0x0100
        /*00ea*/ 	.byte	0x08
	.zero		1


	//   ....[6]....
        /*00ec*/ 	.word	0x00000290
        /*00f0*/ 	.word	0x000000ff
        /*00f4*/ 	.word	0x00000018
        /*00f8*/ 	.short	0x0100
        /*00fa*/ 	.byte	0x08
	.zero		1


	//   ....[7]....
        /*00fc*/ 	.word	0x000002a0
        /*0100*/ 	.word	0x000000ff
        /*0104*/ 	.word	0x00000040
        /*0108*/ 	.short	0x0100
        /*010a*/ 	.byte	0x08
	.zero		1


	//   ....[8]....
        /*010c*/ 	.word	0x000002b0
        /*0110*/ 	.word	0x000000ff
        /*0114*/ 	.word	0x00000020
        /*0118*/ 	.short	0x0100
        /*011a*/ 	.byte	0x08
	.zero		1


	//   ....[9]....
        /*011c*/ 	.word	0x000002c0
        /*0120*/ 	.word	0x000000ff
        /*0124*/ 	.word	0x00000048
        /*0128*/ 	.short	0x0100
        /*012a*/ 	.byte	0x08
	.zero		1


	//   ....[10]....
        /*012c*/ 	.word	0x00000700
        /*0130*/ 	.word	0x000000ff
        /*0134*/ 	.word	0x00000060
        /*0138*/ 	.short	0x0100
        /*013a*/ 	.byte	0x06
	.zero		1


	//   ....[11]....
        /*013c*/ 	.word	0x000007a0
        /*0140*/ 	.word	0x000000ff
        /*0144*/ 	.word	0x00000068
        /*0148*/ 	.short	0x0100
        /*014a*/ 	.byte	0x06
	.zero		1


	//   ....[12]....
        /*014c*/ 	.word	0x00001740
        /*0150*/ 	.word	0x00000003
        /*0154*/ 	.word	0x00000000
        /*0158*/ 	.short	0x010a
        /*015a*/ 	.byte	0x3f
	.zero		1


	//   ....[13]....
        /*015c*/ 	.word	0x000017a0
        /*0160*/ 	.word	0x00000003
        /*0164*/ 	.word	0x00000000
        /*0168*/ 	.short	0x010a
        /*016a*/ 	.byte	0x3f
	.zero		1


	//   ....[14]....
        /*016c*/ 	.word	0x00001b20
        /*0170*/ 	.word	0x00000005
        /*0174*/ 	.word	0x00000000
        /*0178*/ 	.short	0x010a
        /*017a*/ 	.byte	0x3f
	.zero		1


	//   ....[15]....
        /*017c*/ 	.word	0x00001b60
        /*0180*/ 	.word	0x00000005
        /*0184*/ 	.word	0x00000000
        /*0188*/ 	.short	0x010a
        /*018a*/ 	.byte	0x3f
	.zero		1


	//   ....[16]....
        /*018c*/ 	.word	0x00001dc0
        /*0190*/ 	.word	0x00000004
        /*0194*/ 	.word	0x00000000
        /*0198*/ 	.short	0x0101
        /*019a*/ 	.byte	0x3f
	.zero		1


	//   ....[17]....
        /*019c*/ 	.word	0x00001fb0
        /*01a0*/ 	.word	0x00000000
        /*01a4*/ 	.word	0x00000000
        /*01a8*/ 	.short	0x0101
        /*01aa*/ 	.byte	0x3f
	.zero		1


	//   ....[18]....
        /*01ac*/ 	.word	0x000071e0
        /*01b0*/ 	.word	0x00000015
        /*01b4*/ 	.word	0x00000028
        /*01b8*/ 	.short	0x010a
        /*01ba*/ 	.byte	0x3f
	.zero		1


	//   ....[19]....
        /*01bc*/ 	.word	0x00007670
        /*01c0*/ 	.word	0x00000006
        /*01c4*/ 	.word	0x00000068
        /*01c8*/ 	.short	0x0101
        /*01ca*/ 	.byte	0x3f
	.zero		1


	//   ....[20]....
        /*01cc*/ 	.word	0x00007da0
        /*01d0*/ 	.word	0x00000007
        /*01d4*/ 	.word	0x00000000
        /*01d8*/ 	.short	0x010a
        /*01da*/ 	.byte	0x3f
	.zero		1


	//   ....[21]....
        /*01dc*/ 	.word	0x00007e20
        /*01e0*/ 	.word	0x00000008
        /*01e4*/ 	.word	0x00000000
        /*01e8*/ 	.short	0x010a
        /*01ea*/ 	.byte	0x3f
	.zero		1


	//   ....[22]....
        /*01ec*/ 	.word	0x00007eb0
        /*01f0*/ 	.word	0x00000009
        /*01f4*/ 	.word	0x00000000
        /*01f8*/ 	.short	0x010a
        /*01fa*/ 	.byte	0x3f
	.zero		1


	//   ....[23]....
        /*01fc*/ 	.word	0x00007f40
        /*0200*/ 	.word	0x00000006
        /*0204*/ 	.word	0x00000000
        /*0208*/ 	.short	0x010a
        /*020a*/ 	.byte	0x3f
	.zero		1


	//   ....[24]....
        /*020c*/ 	.word	0x00007fd0
        /*0210*/ 	.word	0x00000003
        /*0214*/ 	.word	0x00000000
        /*0218*/ 	.short	0x010a
        /*021a*/ 	.byte	0x3f
	.zero		1


	//   ....[25]....
        /*021c*/ 	.word	0x00008030
        /*0220*/ 	.word	0x00000003
        /*0224*/ 	.word	0x00000000
        /*0228*/ 	.short	0x010a
        /*022a*/ 	.byte	0x3f
	.zero		1


	//   ....[26]....
        /*022c*/ 	.word	0x00008080
        /*0230*/ 	.word	0x00000005
        /*0234*/ 	.word	0x00000000
        /*0238*/ 	.short	0x010a
        /*023a*/ 	.byte	0x3f
	.zero		1


	//   ....[27]....
        /*023c*/ 	.word	0x00008150
        /*0240*/ 	.word	0x00000015
        /*0244*/ 	.word	0x00000028
        /*0248*/ 	.short	0x010a
        /*024a*/ 	.byte	0x3f
	.zero		1


	//   ....[28]....
        /*024c*/ 	.word	0x00008220
        /*0250*/ 	.word	0x00000007
        /*0254*/ 	.word	0x00000000
        /*0258*/ 	.short	0x010a
        /*025a*/ 	.byte	0x3f
	.zero		1


	//   ....[29]....
        /*025c*/ 	.word	0x00008270
        /*0260*/ 	.word	0x00000008
        /*0264*/ 	.word	0x00000000
        /*0268*/ 	.short	0x010a
        /*026a*/ 	.byte	0x3f
	.zero		1


	//   ....[30]....
        /*026c*/ 	.word	0x000082c0
        /*0270*/ 	.word	0x00000009
        /*0274*/ 	.word	0x00000000
        /*0278*/ 	.short	0x010a
        /*027a*/ 	.byte	0x3f
	.zero		1


	//   ....[31]....
        /*027c*/ 	.word	0x00008310
        /*0280*/ 	.word	0x00000006
        /*0284*/ 	.word	0x00000000
        /*0288*/ 	.short	0x010a
        /*028a*/ 	.byte	0x3f
	.zero		1


	//----- nvinfo : EIATTR_NUM_MBARRIERS
	.align		4
.L_35:
        /*028c*/ 	.byte	0x03, 0x38
        /*028e*/ 	.short	0x000c


	//----- nvinfo : EIATTR_EXIT_INSTR_OFFSETS
	.align		4
        /*0290*/ 	.byte	0x04, 0x1c
        /*0292*/ 	.short	(.L_37 - .L_36)


	//   ....[0]....
.L_36:
        /*0294*/ 	.word	0x000009f0


	//   ....[1]....
        /*0298*/ 	.word	0x00001200


	//   ....[2]....
        /*029c*/ 	.word	0x00006860


	//   ....[3]....
        /*02a0*/ 	.word	0x00006dc0


	//   ....[4]....
        /*02a4*/ 	.word	0x00008020


	//----- nvinfo : EIATTR_MAX_THREADS
	.align		4
.L_37:
        /*02a8*/ 	.byte	0x04, 0x05
        /*02aa*/ 	.short	(.L_39 - .L_38)
.L_38:
        /*02ac*/ 	.word	0x00000180
        /*02b0*/ 	.word	0x00000001
        /*02b4*/ 	.word	0x00000001


	//----- nvinfo : EIATTR_CRS_STACK_SIZE
	.align		4
.L_39:
        /*02b8*/ 	.byte	0x04, 0x1e
        /*02ba*/ 	.short	(.L_41 - .L_40)
.L_40:
        /*02bc*/ 	.word	0x00000000


	//----- nvinfo : EIATTR_CBANK_PARAM_SIZE
	.align		4
.L_41:
        /*02c0*/ 	.byte	0x03, 0x19
        /*02c2*/ 	.short	0x0470


	//----- nvinfo : EIATTR_PARAM_CBANK
	.align		4
        /*02c4*/ 	.byte	0x04, 0x0a
        /*02c6*/ 	.short	(.L_43 - .L_42)
	.align		4
.L_42:
        /*02c8*/ 	.word	index@(.nv.constant0._ZN7cutlass13device_kernelINS_4gemm6kernel13GemmUniversalIN4cute5tupleIJiiiiEEENS1_10collective13CollectiveMmaINS1_34MainloopSm90TmaGmmaWarpSpecializedILi5ENS5_IJNS4_1CILi2EEENSA_ILi4EEENSA_ILi1EEEEEENS1_35KernelTmaWarpSpecializedCooperativeEEENS5_IJNSA_ILi128EEESH_NSA_ILi64EEEEEENS_6half_tENS5_IJSD_llEEESK_SL_NS4_8TiledMMAINS4_8MMA_AtomIJNS4_4SM904GMMA26MMA_64x128x16_F32F16F16_SSILNSP_5MajorE1ELSR_1ELNSP_7ScaleInE1ELSS_1EEEEEENS4_6LayoutINS5_IJSB_SD_SD_EEENS5_IJSD_NSA_ILi0EEESX_EEEEENS5_IJNS4_10UnderscoreES10_S10_EEEEENS4_23SM90_TMA_LOAD_MULTICASTENS4_14ComposedLayoutINS4_7SwizzleILi3ELi4ELi3EEENS4_18smem_ptr_flag_bitsILi16EEENSV_INS5_IJSI_NSA_ILi8EEEEEENS5_IJSD_SI_EEEEEEEvNS4_8identityES13_S1D_vS1E_EENS_8epilogue10collective6detail29Sm90TmaWarpSpecializedAdapterINS1H_15DefaultEpilogueISK_NS5_IJlSD_lEEES1L_NS1G_6thread17LinearCombinationISK_Li1EffLNS1M_9ScaleType4KindE0ELNS_15FloatRoundStyleE2ESK_EENS1_15EpilogueDefaultEEEEEvvEEEEvNT_6ParamsE)
        /*02cc*/ 	.short	0x0210
        /*02ce*/ 	.short	0x0470


	//----- nvinfo : EIATTR_SW_WAR
	.align		4
.L_43:
        /*02d0*/ 	.byte	0x04, 0x36
        /*02d2*/ 	.short	(.L_45 - .L_44)
.L_44:
        /*02d4*/ 	.word	0x00000008
.L_45:


//--------------------- .nv.callgraph             --------------------------
	.section	.nv.callgraph,"",@"SHT_CUDA_CALLGRAPH"
	.align	4
	.sectionentsize	8
	.align		4
        /*0000*/ 	.word	0x00000000
	.align		4
        /*0004*/ 	.word	0xffffffff
	.align		4
        /*0008*/ 	.word	index@(_ZN7cutlass13device_kernelINS_4gemm6kernel13GemmUniversalIN4cute5tupleIJiiiiEEENS1_10collective13CollectiveMmaINS1_34MainloopSm90TmaGmmaWarpSpecializedILi5ENS5_IJNS4_1CILi2EEENSA_ILi4EEENSA_ILi1EEEEEENS1_35KernelTmaWarpSpecializedCooperativeEEENS5_IJNSA_ILi128EEESH_NSA_ILi64EEEEEENS_6half_tENS5_IJSD_llEEESK_SL_NS4_8TiledMMAINS4_8MMA_AtomIJNS4_4SM904GMMA26MMA_64x128x16_F32F16F16_SSILNSP_5MajorE1ELSR_1ELNSP_7ScaleInE1ELSS_1EEEEEENS4_6LayoutINS5_IJSB_SD_SD_EEENS5_IJSD_NSA_ILi0EEESX_EEEEENS5_IJNS4_10UnderscoreES10_S10_EEEEENS4_23SM90_TMA_LOAD_MULTICASTENS4_14ComposedLayoutINS4_7SwizzleILi3ELi4ELi3EEENS4_18smem_ptr_flag_bitsILi16EEENSV_INS5_IJSI_NSA_ILi8EEEEEENS5_IJSD_SI_EEEEEEEvNS4_8identityES13_S1D_vS1E_EENS_8epilogue10collective6detail29Sm90TmaWarpSpecializedAdapterINS1H_15DefaultEpilogueISK_NS5_IJlSD_lEEES1L_NS1G_6thread17LinearCombinationISK_Li1EffLNS1M_9ScaleType4KindE0ELNS_15FloatRoundStyleE2ESK_EENS1_15EpilogueDefaultEEEEEvvEEEEvNT_6ParamsE)
	.align		4
        /*000c*/ 	.word	index@(__assertfail)
	.align		4
        /*0010*/ 	.word	0x00000000
	.align		4
        /*0014*/ 	.word	0xfffffffe
	.align		4
        /*0018*/ 	.word	0x00000000
	.align		4
        /*001c*/ 	.word	0xfffffffd
	.align		4
        /*0020*/ 	.word	0x00000000
	.align		4
        /*0024*/ 	.word	0xfffffffc


//--------------------- .nv.constant4             --------------------------
	.section	.nv.constant4,"a",@progbits
	.align	8
	.align		8
.nv.constant4:
        /*0000*/ 	.dword	__assertfail
	.align		8
        /*0008*/ 	.dword	__unnamed_1
	.align		8
        /*0010*/ 	.dword	_ZN40_INTERNAL_66350c57_4_k_cu_e75054db_271814cuda3std3__45__cpo5beginE
	.align		8
        /*0018*/ 	.dword	_ZN40_INTERNAL_66350c57_4_k_cu_e75054db_271814cuda3std3__45__cpo3endE
	.align		8
        /*0020*/ 	.dword	_ZN40_INTERNAL_66350c57_4_k_cu_e75054db_271814cuda3std3__45__cpo6cbeginE
	.align		8
        /*0028*/ 	.dword	_ZN40_INTERNAL_66350c57_4_k_cu_e75054db_271814cuda3std3__45__cpo4cendE
	.align		8
        /*0030*/ 	.dword	_ZN40_INTERNAL_66350c57_4_k_cu_e75054db_271814cuda3std3__442_GLOBAL__N__66350c57_4_k_cu_e75054db_271816ignoreE
	.align		8
        /*0038*/ 	.dword	_ZN40_INTERNAL_66350c57_4_k_cu_e75054db_271814cuda3std3__419piecewise_constructE
	.align		8
        /*0040*/ 	.dword	_ZN40_INTERNAL_66350c57_4_k_cu_e75054db_271814cuda3std3__48in_placeE
	.align		8
        /*0048*/ 	.dword	_ZN40_INTERNAL_66350c57_4_k_cu_e75054db_271814cuda3std6ranges3__45__cpo4swapE
	.align		8
        /*0050*/ 	.dword	_ZN40_INTERNAL_66350c57_4_k_cu_e75054db_271814cuda3std6ranges3__45__cpo9iter_moveE
	.align		8
        /*0058*/ 	.dword	_ZN40_INTERNAL_66350c57_4_k_cu_e75054db_271814cute7productE
	.align		8
        /*0060*/ 	.dword	_ZN40_INTERNAL_66350c57_4_k_cu_e75054db_271814cute1_E
	.align		8
        /*0068*/ 	.dword	$str$22
	.align		8
        /*0070*/ 	.dword	$str$23


//--------------------- .text._ZN7cutlass13device_kernelINS_4gemm6kernel13GemmUniversalIN4cute5tupleIJiiiiEEENS1_10collective13CollectiveMmaINS1_34MainloopSm90TmaGmmaWarpSpecializedILi5ENS5_IJNS4_1CILi2EEENSA_ILi4EEENSA_ILi1EEEEEENS1_35KernelTmaWarpSpecializedCooperativeEEENS5_IJNSA_ILi128EEESH_NSA_ILi64EEEEEENS_6half_tENS5_IJSD_llEEESK_SL_NS4_8TiledMMAINS4_8MMA_AtomIJNS4_4SM904GMMA26MMA_64x128x16_F32F16F16_SSILNSP_5MajorE1ELSR_1ELNSP_7ScaleInE1ELSS_1EEEEEENS4_6LayoutINS5_IJSB_SD_SD_EEENS5_IJSD_NSA_ILi0EEESX_EEEEENS5_IJNS4_10UnderscoreES10_S10_EEEEENS4_23SM90_TMA_LOAD_MULTICASTENS4_14ComposedLayoutINS4_7SwizzleILi3ELi4ELi3EEENS4_18smem_ptr_flag_bitsILi16EEENSV_INS5_IJSI_NSA_ILi8EEEEEENS5_IJSD_SI_EEEEEEEvNS4_8identityES13_S1D_vS1E_EENS_8epilogue10collective6detail29Sm90TmaWarpSpecializedAdapterINS1H_15DefaultEpilogueISK_NS5_IJlSD_lEEES1L_NS1G_6thread17LinearCombinationISK_Li1EffLNS1M_9ScaleType4KindE0ELNS_15FloatRoundStyleE2ESK_EENS1_15EpilogueDefaultEEEEEvvEEEEvNT_6ParamsE --------------------------
	.section	.text._ZN7cutlass13device_kernelINS_4gemm6kernel13GemmUniversalIN4cute5tupleIJiiiiEEENS1_10collective13CollectiveMmaINS1_34MainloopSm90TmaGmmaWarpSpecializedILi5ENS5_IJNS4_1CILi2EEENSA_ILi4EEENSA_ILi1EEEEEENS1_35KernelTmaWarpSpecializedCooperativeEEENS5_IJNSA_ILi128EEESH_NSA_ILi64EEEEEENS_6half_tENS5_IJSD_llEEESK_SL_NS4_8TiledMMAINS4_8MMA_AtomIJNS4_4SM904GMMA26MMA_64x128x16_F32F16F16_SSILNSP_5MajorE1ELSR_1ELNSP_7ScaleInE1ELSS_1EEEEEENS4_6LayoutINS5_IJSB_SD_SD_EEENS5_IJSD_NSA_ILi0EEESX_EEEEENS5_IJNS4_10UnderscoreES10_S10_EEEEENS4_23SM90_TMA_LOAD_MULTICASTENS4_14ComposedLayoutINS4_7SwizzleILi3ELi4ELi3EEENS4_18smem_ptr_flag_bitsILi16EEENSV_INS5_IJSI_NSA_ILi8EEEEEENS5_IJSD_SI_EEEEEEEvNS4_8identityES13_S1D_vS1E_EENS_8epilogue10collective6detail29Sm90TmaWarpSpecializedAdapterINS1H_15DefaultEpilogueISK_NS5_IJlSD_lEEES1L_NS1G_6thread17LinearCombinationISK_Li1EffLNS1M_9ScaleType4KindE0ELNS_15FloatRoundStyleE2ESK_EENS1_15EpilogueDefaultEEEEEvvEEEEvNT_6ParamsE,"ax",@progbits
	.align	128
.text._ZN7cutlass13device_kernelINS_4gemm6kernel13GemmUniversalIN4cute5tupleIJiiiiEEENS1_10collective13CollectiveMmaINS1_34MainloopSm90TmaGmmaWarpSpecializedILi5ENS5_IJNS4_1CILi2EEENSA_ILi4EEENSA_ILi1EEEEEENS1_35KernelTmaWarpSpecializedCooperativeEEENS5_IJNSA_ILi128EEESH_NSA_ILi64EEEEEENS_6half_tENS5_IJSD_llEEESK_SL_NS4_8TiledMMAINS4_8MMA_AtomIJNS4_4SM904GMMA26MMA_64x128x16_F32F16F16_SSILNSP_5MajorE1ELSR_1ELNSP_7ScaleInE1ELSS_1EEEEEENS4_6LayoutINS5_IJSB_SD_SD_EEENS5_IJSD_NSA_ILi0EEESX_EEEEENS5_IJNS4_10UnderscoreES10_S10_EEEEENS4_23SM90_TMA_LOAD_MULTICASTENS4_14ComposedLayoutINS4_7SwizzleILi3ELi4ELi3EEENS4_18smem_ptr_flag_bitsILi16EEENSV_INS5_IJSI_NSA_ILi8EEEEEENS5_IJSD_SI_EEEEEEEvNS4_8identityES13_S1D_vS1E_EENS_8epilogue10collective6detail29Sm90TmaWarpSpecializedAdapterINS1H_15DefaultEpilogueISK_NS5_IJlSD_lEEES1L_NS1G_6thread17LinearCombinationISK_Li1EffLNS1M_9ScaleType4KindE0ELNS_15FloatRoundStyleE2ESK_EENS1_15EpilogueDefaultEEEEEvvEEEEvNT_6ParamsE:
        .type           _ZN7cutlass13device_kernelINS_4gemm6kernel13GemmUniversalIN4cute5tupleIJiiiiEEENS1_10collective13CollectiveMmaINS1_34MainloopSm90TmaGmmaWarpSpecializedILi5ENS5_IJNS4_1CILi2EEENSA_ILi4EEENSA_ILi1EEEEEENS1_35KernelTmaWarpSpecializedCooperativeEEENS5_IJNSA_ILi128EEESH_NSA_ILi64EEEEEENS_6half_tENS5_IJSD_llEEESK_SL_NS4_8TiledMMAINS4_8MMA_AtomIJNS4_4SM904GMMA26MMA_64x128x16_F32F16F16_SSILNSP_5MajorE1ELSR_1ELNSP_7ScaleInE1ELSS_1EEEEEENS4_6LayoutINS5_IJSB_SD_SD_EEENS5_IJSD_NSA_ILi0EEESX_EEEEENS5_IJNS4_10UnderscoreES10_S10_EEEEENS4_23SM90_TMA_LOAD_MULTICASTENS4_14ComposedLayoutINS4_7SwizzleILi3ELi4ELi3EEENS4_18smem_ptr_flag_bitsILi16EEENSV_INS5_IJSI_NSA_ILi8EEEEEENS5_IJSD_SI_EEEEEEEvNS4_8identityES13_S1D_vS1E_EENS_8epilogue10collective6detail29Sm90TmaWarpSpecializedAdapterINS1H_15DefaultEpilogueISK_NS5_IJlSD_lEEES1L_NS1G_6thread17LinearCombinationISK_Li1EffLNS1M_9ScaleType4KindE0ELNS_15FloatRoundStyleE2ESK_EENS1_15EpilogueDefaultEEEEEvvEEEEvNT_6ParamsE,@function
        .size           _ZN7cutlass13device_kernelINS_4gemm6kernel13GemmUniversalIN4cute5tupleIJiiiiEEENS1_10collective13CollectiveMmaINS1_34MainloopSm90TmaGmmaWarpSpecializedILi5ENS5_IJNS4_1CILi2EEENSA_ILi4EEENSA_ILi1EEEEEENS1_35KernelTmaWarpSpecializedCooperativeEEENS5_IJNSA_ILi128EEESH_NSA_ILi64EEEEEENS_6half_tENS5_IJSD_llEEESK_SL_NS4_8TiledMMAINS4_8MMA_AtomIJNS4_4SM904GMMA26MMA_64x128x16_F32F16F16_SSILNSP_5MajorE1ELSR_1ELNSP_7ScaleInE1ELSS_1EEEEEENS4_6LayoutINS5_IJSB_SD_SD_EEENS5_IJSD_NSA_ILi0EEESX_EEEEENS5_IJNS4_10UnderscoreES10_S10_EEEEENS4_23SM90_TMA_LOAD_MULTICASTENS4_14ComposedLayoutINS4_7SwizzleILi3ELi4ELi3EEENS4_18smem_ptr_flag_bitsILi16EEENSV_INS5_IJSI_NSA_ILi8EEEEEENS5_IJSD_SI_EEEEEEEvNS4_8identityES13_S1D_vS1E_EENS_8epilogue10collective6detail29Sm90TmaWarpSpecializedAdapterINS1H_15DefaultEpilogueISK_NS5_IJlSD_lEEES1L_NS1G_6thread17LinearCombinationISK_Li1EffLNS1M_9ScaleType4KindE0ELNS_15FloatRoundStyleE2ESK_EENS1_15EpilogueDefaultEEEEEvvEEEEvNT_6ParamsE,(.L_x_199 - _ZN7cutlass13device_kernelINS_4gemm6kernel13GemmUniversalIN4cute5tupleIJiiiiEEENS1_10collective13CollectiveMmaINS1_34MainloopSm90TmaGmmaWarpSpecializedILi5ENS5_IJNS4_1CILi2EEENSA_ILi4EEENSA_ILi1EEEEEENS1_35KernelTmaWarpSpecializedCooperativeEEENS5_IJNSA_ILi128EEESH_NSA_ILi64EEEEEENS_6half_tENS5_IJSD_llEEESK_SL_NS4_8TiledMMAINS4_8MMA_AtomIJNS4_4SM904GMMA26MMA_64x128x16_F32F16F16_SSILNSP_5MajorE1ELSR_1ELNSP_7ScaleInE1ELSS_1EEEEEENS4_6LayoutINS5_IJSB_SD_SD_EEENS5_IJSD_NSA_ILi0EEESX_EEEEENS5_IJNS4_10UnderscoreES10_S10_EEEEENS4_23SM90_TMA_LOAD_MULTICASTENS4_14ComposedLayoutINS4_7SwizzleILi3ELi4ELi3EEENS4_18smem_ptr_flag_bitsILi16EEENSV_INS5_IJSI_NSA_ILi8EEEEEENS5_IJSD_SI_EEEEEEEvNS4_8identityES13_S1D_vS1E_EENS_8epilogue10collective6detail29Sm90TmaWarpSpecializedAdapterINS1H_15DefaultEpilogueISK_NS5_IJlSD_lEEES1L_NS1G_6thread17LinearCombinationISK_Li1EffLNS1M_9ScaleType4KindE0ELNS_15FloatRoundStyleE2ESK_EENS1_15EpilogueDefaultEEEEEvvEEEEvNT_6ParamsE)
        .other          _ZN7cutlass13device_kernelINS_4gemm6kernel13GemmUniversalIN4cute5tupleIJiiiiEEENS1_10collective13CollectiveMmaINS1_34MainloopSm90TmaGmmaWarpSpecializedILi5ENS5_IJNS4_1CILi2EEENSA_ILi4EEENSA_ILi1EEEEEENS1_35KernelTmaWarpSpecializedCooperativeEEENS5_IJNSA_ILi128EEESH_NSA_ILi64EEEEEENS_6half_tENS5_IJSD_llEEESK_SL_NS4_8TiledMMAINS4_8MMA_AtomIJNS4_4SM904GMMA26MMA_64x128x16_F32F16F16_SSILNSP_5MajorE1ELSR_1ELNSP_7ScaleInE1ELSS_1EEEEEENS4_6LayoutINS5_IJSB_SD_SD_EEENS5_IJSD_NSA_ILi0EEESX_EEEEENS5_IJNS4_10UnderscoreES10_S10_EEEEENS4_23SM90_TMA_LOAD_MULTICASTENS4_14ComposedLayoutINS4_7SwizzleILi3ELi4ELi3EEENS4_18smem_ptr_flag_bitsILi16EEENSV_INS5_IJSI_NSA_ILi8EEEEEENS5_IJSD_SI_EEEEEEEvNS4_8identityES13_S1D_vS1E_EENS_8epilogue10collective6detail29Sm90TmaWarpSpecializedAdapterINS1H_15DefaultEpilogueISK_NS5_IJlSD_lEEES1L_NS1G_6thread17LinearCombinationISK_Li1EffLNS1M_9ScaleType4KindE0ELNS_15FloatRoundStyleE2ESK_EENS1_15EpilogueDefaultEEEEEvvEEEEvNT_6ParamsE,@"STO_CUDA_ENTRY STV_DEFAULT"
_ZN7cutlass13device_kernelINS_4gemm6kernel13GemmUniversalIN4cute5tupleIJiiiiEEENS1_10collective13CollectiveMmaINS1_34MainloopSm90TmaGmmaWarpSpecializedILi5ENS5_IJNS4_1CILi2EEENSA_ILi4EEENSA_ILi1EEEEEENS1_35KernelTmaWarpSpecializedCooperativeEEENS5_IJNSA_ILi128EEESH_NSA_ILi64EEEEEENS_6half_tENS5_IJSD_llEEESK_SL_NS4_8TiledMMAINS4_8MMA_AtomIJNS4_4SM904GMMA26MMA_64x128x16_F32F16F16_SSILNSP_5MajorE1ELSR_1ELNSP_7ScaleInE1ELSS_1EEEEEENS4_6LayoutINS5_IJSB_SD_SD_EEENS5_IJSD_NSA_ILi0EEESX_EEEEENS5_IJNS4_10UnderscoreES10_S10_EEEEENS4_23SM90_TMA_LOAD_MULTICASTENS4_14ComposedLayoutINS4_7SwizzleILi3ELi4ELi3EEENS4_18smem_ptr_flag_bitsILi16EEENSV_INS5_IJSI_NSA_ILi8EEEEEENS5_IJSD_SI_EEEEEEEvNS4_8identityES13_S1D_vS1E_EENS_8epilogue10collective6detail29Sm90TmaWarpSpecializedAdapterINS1H_15DefaultEpilogueISK_NS5_IJlSD_lEEES1L_NS1G_6thread17LinearCombinationISK_Li1EffLNS1M_9ScaleType4KindE0ELNS_15FloatRoundStyleE2ESK_EENS1_15EpilogueDefaultEEEEEvvEEEEvNT_6ParamsE:
[----:B------:R-:W0:Y:S01]  /*0000*/  LDC R1, c[0x0][0x28] ;  /* 0x00000a00ff017b82 */ /* 0x000e220000000800 */
[----:B------:R-:W1:Y:S01]  /*0010*/  S2R R95, SR_TID.X ;  /* 0x00000000005f7919 */ /* 0x000e620000002100 */
[----:B------:R-:W-:Y:S01]  /*0020*/  ELECT P0, URZ, PT ;  /* 0x00000000003f782f */ /* 0x000fe20003800000 */
[----:B------:R-:W-:Y:S01]  /*0030*/  BSSY B0, `(.L_x_0) ;  /* 0x000000f000007945 */ /* 0x000fe20003800000 */
[--C-:B-1----:R-:W-:Y:S02]  /*0040*/  SHF.R.U32.HI R0, RZ, 0x5, R95.reuse ;  /* 0x00000005ff007819 */ /* 0x102fe4000001165f */
[----:B------:R-:W-:-:S03]  /*0050*/  SHF.R.U32.HI R7, RZ, 0x7, R95 ;  /* 0x00000007ff077819 */ /* 0x000fc6000001165f */
[----:B------:R-:W1:Y:S04]  /*0060*/  SHFL.IDX PT, R3, R0, RZ, 0x1f ;  /* 0x00001fff00037589 */ /* 0x000e6800000e0000 */
[----:B------:R2:W3:Y:S01]  /*0070*/  SHFL.IDX PT, R2, R7, RZ, 0x1f ;  /* 0x00001fff07027589 */ /* 0x0004e200000e0000 */
[----:B-1----:R-:W-:-:S13]  /*0080*/  ISETP.NE.OR P0, PT, R3, RZ, !P0 ;  /* 0x000000ff0300720c */ /* 0x002fda0004705670 */
[----:B0-23--:R-:W-:Y:S05]  /*0090*/  @P0 BRA `(.L_x_1) ;  /* 0x0000000000200947 */ /* 0x00dfea0003800000 */
[----:B------:R-:W-:Y:S02]  /*00a0*/  ULDC.64 UR4, c[0x0][0x198] ;  /* 0x0000660000047ab9 */ /* 0x000fe40000000a00 */
[----:B------:R-:W-:Y:S02]  /*00b0*/  UIADD3 UR6, UP0, UR4, 0xf0, URZ ;  /* 0x000000f004067890 */ /* 0x000fe4000ff1e03f */
[----:B------:R-:W-:Y:S02]  /*00c0*/  UIADD3 UR4, UP1, UR4, 0x1f0, URZ ;  /* 0x000001f004047890 */ /* 0x000fe4000ff3e03f */
[----:B------:R-:W-:Y:S02]  /*00d0*/  UIADD3.X UR7, URZ, UR5, URZ, UP0, !UPT ;  /* 0x000000053f077290 */ /* 0x000fe400087fe43f */
[----:B------:R-:W-:-:S07]  /*00e0*/  UIADD3.X UR5, URZ, UR5, URZ, UP1, !UPT ;  /* 0x000000053f057290 */ /* 0x000fce0008ffe43f */
[----:B------:R0:W-:Y:S02]  /*00f0*/  UTMACCTL.PF [UR6] ;  /* 0x00000000060079b9 */ /* 0x0001e40008040000 */
[----:B------:R0:W-:Y:S02]  /*0100*/  UTMACCTL.PF [UR4] ;  /* 0x00000000040079b9 */ /* 0x0001e40008040000 */
[----:B0-----:R-:W-:Y:S01]  /*0110*/  NOP ;  /* 0x0000000000007918 */ /* 0x001fe20000000000 */
.L_x_1:
[----:B------:R-:W-:Y:S05]  /*0120*/  BSYNC B0 ;  /* 0x0000000000007941 */ /* 0x000fea0003800000 */
.L_x_0:
[----:B------:R-:W0:Y:S02]  /*0130*/  SHFL.IDX PT, R5, R0, RZ, 0x1f ;  /* 0x00001fff00057589 */ /* 0x000e2400000e0000 */
[----:B0-----:R-:W-:-:S13]  /*0140*/  ISETP.NE.AND P0, PT, R5, RZ, PT ;  /* 0x000000ff0500720c */ /* 0x001fda0003f05270 */
[----:B------:R-:W-:Y:S05]  /*0150*/  @P0 BRA `(.L_x_2) ;  /* 0x0000000000600947 */ /* 0x000fea0003800000 */
[----:B------:R-:W0:Y:S01]  /*0160*/  S2UR UR8, SR_CgaCtaId ;  /* 0x00000000000879c3 */ /* 0x000e220000008800 */
[----:B------:R-:W-:Y:S01]  /*0170*/  UMOV UR4, 0x400 ;  /* 0x0000040000047882 */ /* 0x000fe20000000000 */
[----:B------:R-:W-:Y:S01]  /*0180*/  UMOV UR5, 0x1 ;  /* 0x0000000100057882 */ /* 0x000fe20000000000 */
[----:B------:R-:W-:Y:S01]  /*0190*/  UMOV UR6, 0xa ;  /* 0x0000000a00067882 */ /* 0x000fe20000000000 */
[----:B------:R-:W-:Y:S01]  /*01a0*/  ELECT P0, URZ, PT ;  /* 0x00000000003f782f */ /* 0x000fe20003800000 */
[----:B------:R-:W-:-:S04]  /*01b0*/  UIADD3 UR6, -UR6, 0x100000, URZ ;  /* 0x0010000006067890 */ /* 0x000fc8000fffe13f */
[----:B------:R-:W-:Y:S02]  /*01c0*/  USHF.L.U32 UR7, UR6, 0xb, URZ ;  /* 0x0000000b06077899 */ /* 0x000fe4000800063f */
[----:B------:R-:W-:Y:S02]  /*01d0*/  USHF.L.U32 UR6, UR6, 0x1, URZ ;  /* 0x0000000106067899 */ /* 0x000fe4000800063f */
[----:B0-----:R-:W-:Y:S02]  /*01e0*/  ULEA UR8, UR8, UR4, 0x18 ;  /* 0x0000000408087291 */ /* 0x001fe4000f8ec03f */
[----:B------:R-:W-:-:S04]  /*01f0*/  UIADD3 UR4, -UR5, 0x100000, URZ ;  /* 0x0010000005047890 */ /* 0x000fc8000fffe13f */
[----:B------:R-:W-:Y:S02]  /*0200*/  USHF.L.U32 UR5, UR4, 0xb, URZ ;  /* 0x0000000b04057899 */ /* 0x000fe4000800063f */
[----:B------:R-:W-:Y:S01]  /*0210*/  USHF.L.U32 UR4, UR4, 0x1, URZ ;  /* 0x0000000104047899 */ /* 0x000fe2000800063f */
[----:B------:R-:W0:Y:S11]  /*0220*/  FENCE.VIEW.ASYNC.S ;  /* 0x00000000000073c6 */ /* 0x000e360000000000 */
[----:B0-----:R0:W1:Y:S01]  /*0230*/  SYNCS.EXCH.64 URZ, [UR8], UR4 ;  /* 0x00000004083f75b2 */ /* 0x0010620008000100 */
[----:B------:R0:W2:Y:S01]  /*0240*/  SYNCS.EXCH.64 URZ, [UR8+0x28], UR6 ;  /* 0x00002806083f75b2 */ /* 0x0000a20008000100 */
[----:B------:R0:W3:Y:S01]  /*0250*/  SYNCS.EXCH.64 URZ, [UR8+0x8], UR4 ;  /* 0x00000804083f75b2 */ /* 0x0000e20008000100 */
[----:B------:R0:W4:Y:S01]  /*0260*/  SYNCS.EXCH.64 URZ, [UR8+0x30], UR6 ;  /* 0x00003006083f75b2 */ /* 0x0001220008000100 */
[----:B------:R0:W0:Y:S01]  /*0270*/  SYNCS.EXCH.64 URZ, [UR8+0x10], UR4 ;  /* 0x00001004083f75b2 */ /* 0x0000220008000100 */
[----:B------:R0:W0:Y:S01]  /*0280*/  SYNCS.EXCH.64 URZ, [UR8+0x38], UR6 ;  /* 0x00003806083f75b2 */ /* 0x0000220008000100 */
[----:B------:R0:W0:Y:S01]  /*0290*/  SYNCS.EXCH.64 URZ, [UR8+0x18], UR4 ;  /* 0x00001804083f75b2 */ /* 0x0000220008000100 */
[----:B------:R0:W0:Y:S01]  /*02a0*/  SYNCS.EXCH.64 URZ, [UR8+0x40], UR6 ;  /* 0x00004006083f75b2 */ /* 0x0000220008000100 */
[----:B------:R0:W0:Y:S01]  /*02b0*/  SYNCS.EXCH.64 URZ, [UR8+0x20], UR4 ;  /* 0x00002004083f75b2 */ /* 0x0000220008000100 */
[----:B------:R0:W0:Y:S01]  /*02c0*/  SYNCS.EXCH.64 URZ, [UR8+0x48], UR6 ;  /* 0x00004806083f75b2 */ /* 0x0000220008000100 */
[----:B------:R-:W-:Y:S01]  /*02d0*/  NOP ;  /* 0x0000000000007918 */ /* 0x000fe20000000000 */
.L_x_2:
[----:B------:R-:W-:Y:S01]  /*02e0*/  SHF.R.S32.HI R4, RZ, 0x1f, R95 ;  /* 0x0000001fff047819 */ /* 0x000fe2000001145f */
[----:B------:R-:W5:Y:S01]  /*02f0*/  SHFL.IDX PT, R0, R0, RZ, 0x1f ;  /* 0x00001fff00007589 */ /* 0x000f6200000e0000 */
[----:B0-----:R-:W0:Y:S01]  /*0300*/  S2UR UR8, SR_CTAID.X ;  /* 0x00000000000879c3 */ /* 0x001e220000002500 */
[----:B------:R-:W-:Y:S02]  /*0310*/  ELECT P0, URZ, PT ;  /* 0x00000000003f782f */ /* 0x000fe40003800000 */
[----:B------:R-:W-:Y:S01]  /*0320*/  LEA.HI R4, R4, R95, RZ, 0x7 ;  /* 0x0000005f04047211 */ /* 0x000fe200078f38ff */
[----:B------:R-:W-:Y:S01]  /*0330*/  ULDC UR4, c[0x0][0x150] ;  /* 0x0000540000047ab9 */ /* 0x000fe20000000800 */
[----:B------:R-:W-:Y:S01]  /*0340*/  SHF.R.S32.HI R6, RZ, 0x1f, R5 ;  /* 0x0000001fff067819 */ /* 0x000fe20000011405 */
[----:B------:R-:W-:Y:S01]  /*0350*/  NOP ;  /* 0x0000000000007918 */ /* 0x000fe20000000000 */
[----:B------:R-:W-:Y:S01]  /*0360*/  LOP3.LUT R4, R4, 0xffffff80, RZ, 0xc0, !PT ;  /* 0xffffff8004047812 */ /* 0x000fe200078ec0ff */
[----:B------:R-:W-:Y:S01]  /*0370*/  NOP ;  /* 0x0000000000007918 */ /* 0x000fe20000000000 */
[----:B------:R-:W-:Y:S01]  /*0380*/  LEA.HI R6, R6, R5, RZ, 0x2 ;  /* 0x0000000506067211 */ /* 0x000fe200078f10ff */
[----:B------:R-:W1:Y:S01]  /*0390*/  LDC R11, c[0x0][0x144] ;  /* 0x00005100ff0b7b82 */ /* 0x000e620000000800 */
[----:B------:R-:W-:Y:S01]  /*03a0*/  IMAD.MOV.U32 R22, RZ, RZ, 0x1 ;  /* 0x00000001ff167424 */ /* 0x000fe200078e00ff */
[----:B------:R-:W-:Y:S01]  /*03b0*/  ISETP.NE.AND P3, PT, R2, RZ, PT ;  /* 0x000000ff0200720c */ /* 0x000fe20003f65270 */
[----:B------:R-:W-:Y:S01]  /*03c0*/  IMAD.IADD R8, R95, 0x1, -R4 ;  /* 0x000000015f087824 */ /* 0x000fe200078e0a04 */
[----:B------:R-:W-:Y:S01]  /*03d0*/  LOP3.LUT R6, R6, 0x3ffffffc, RZ, 0xc0, !PT ;  /* 0x3ffffffc06067812 */ /* 0x000fe200078ec0ff */
[----:B------:R-:W2:Y:S03]  /*03e0*/  S2R R4, SR_CTAID.Y ;  /* 0x0000000000047919 */ /* 0x000ea60000002600 */
[----:B------:R-:W-:Y:S01]  /*03f0*/  SHF.R.S32.HI R9, RZ, 0x1f, R8 ;  /* 0x0000001fff097819 */ /* 0x000fe20000011408 */
[----:B------:R-:W-:Y:S01]  /*0400*/  IMAD.IADD R6, R5, 0x1, -R6 ;  /* 0x0000000105067824 */ /* 0x000fe200078e0a06 */
[----:B------:R-:W3:Y:S02]  /*0410*/  LDC R13, c[0x0][0x140] ;  /* 0x00005000ff0d7b82 */ /* 0x000ee40000000800 */
[----:B------:R-:W-:-:S02]  /*0420*/  LEA.HI R9, R9, R8, RZ, 0x3 ;  /* 0x0000000809097211 */ /* 0x000fc400078f18ff */
[----:B-----5:R-:W-:Y:S02]  /*0430*/  ISETP.NE.OR P0, PT, R0, RZ, !P0 ;  /* 0x000000ff0000720c */ /* 0x020fe40004705670 */
[--C-:B------:R-:W-:Y:S02]  /*0440*/  SHF.R.S32.HI R0, RZ, 0x3, R9.reuse ;  /* 0x00000003ff007819 */ /* 0x100fe40000011409 */
[----:B0-----:R-:W-:Y:S02]  /*0450*/  I2FP.F32.U32 R10, UR8 ;  /* 0x00000008000a7c45 */ /* 0x001fe40008201000 */
[----:B------:R-:W-:-:S03]  /*0460*/  SHF.R.S32.HI R9, RZ, 0x1f, R9 ;  /* 0x0000001fff097819 */ /* 0x000fc60000011409 */
[----:B------:R-:W-:Y:S01]  /*0470*/  FMUL R10, R10, UR4 ;  /* 0x000000040a0a7c20 */ /* 0x000fe20008400000 */
[----:B------:R-:W-:Y:S01]  /*0480*/  LEA.HI R9, R9, R0, RZ, 0x2 ;  /* 0x0000000009097211 */ /* 0x000fe200078f10ff */
[----:B------:R-:W-:Y:S02]  /*0490*/  ULDC UR4, c[0x0][0x154] ;  /* 0x0000550000047ab9 */ /* 0x000fe40000000800 */
[----:B------:R-:W-:Y:S01]  /*04a0*/  VOTEU.ALL UP0, P0 ;  /* 0x00000000003f7886 */ /* 0x000fe20000000000 */
[----:B------:R-:W-:Y:S01]  /*04b0*/  LOP3.LUT R9, R9, 0xfffffffc, RZ, 0xc0, !PT ;  /* 0xfffffffc09097812 */ /* 0x000fe200078ec0ff */
[----:B------:R-:W0:Y:S01]  /*04c0*/  F2I.U32.TRUNC.NTZ R10, R10 ;  /* 0x0000000a000a7305 */ /* 0x000e22000020f000 */
[----:B------:R-:W-:Y:S02]  /*04d0*/  VOTEU.ALL UP1, P0 ;  /* 0x00000000003f7886 */ /* 0x000fe40000020000 */
[----:B------:R-:W5:Y:S01]  /*04e0*/  @!UP0 S2UR UR7, SR_CgaCtaId ;  /* 0x00000000000789c3 */ /* 0x000f620000008800 */
[----:B------:R-:W-:Y:S01]  /*04f0*/  IMAD.IADD R9, R0, 0x1, -R9 ;  /* 0x0000000100097824 */ /* 0x000fe200078e0a09 */
[----:B------:R-:W-:Y:S01]  /*0500*/  SHF.R.S32.HI R0, RZ, 0x1f, R3 ;  /* 0x0000001fff007819 */ /* 0x000fe20000011403 */
[----:B------:R-:W-:Y:S01]  /*0510*/  @!UP0 UMOV UR6, 0x400 ;  /* 0x0000040000068882 */ /* 0x000fe20000000000 */
[----:B---3--:R-:W-:Y:S01]  /*0520*/  ISETP.EQ.U32.AND P2, PT, R13, 0x1, PT ;  /* 0x000000010d00780c */ /* 0x008fe20003f42070 */
[----:B------:R-:W-:Y:S01]  /*0530*/  IMAD R19, R6, 0x4, R9 ;  /* 0x0000000406137824 */ /* 0x000fe200078e0209 */
[----:B--2---:R-:W-:-:S02]  /*0540*/  I2FP.F32.U32 R12, R4 ;  /* 0x00000004000c7245 */ /* 0x004fc40000201000 */
[----:B------:R-:W2:Y:S01]  /*0550*/  LDC R9, c[0x0][0x148] ;  /* 0x00005200ff097b82 */ /* 0x000ea20000000800 */
[----:B------:R-:W-:Y:S02]  /*0560*/  LEA.HI R0, R0, R3, RZ, 0x2 ;  /* 0x0000000300007211 */ /* 0x000fe400078f10ff */
[----:B------:R-:W-:Y:S01]  /*0570*/  LEA.HI R6, R19, R19, RZ, 0x1 ;  /* 0x0000001313067211 */ /* 0x000fe200078f08ff */
[----:B0-----:R-:W-:Y:S02]  /*0580*/  IMAD.MOV R14, RZ, RZ, -R10 ;  /* 0x000000ffff0e7224 */ /* 0x001fe400078e0a0a */
[----:B------:R-:W-:Y:S01]  /*0590*/  FMUL R12, R12, UR4 ;  /* 0x000000040c0c7c20 */ /* 0x000fe20008400000 */
[----:B------:R-:W-:Y:S01]  /*05a0*/  LOP3.LUT R0, R0, 0xfffffffc, RZ, 0xc0, !PT ;  /* 0xfffffffc00007812 */ /* 0x000fe200078ec0ff */
[----:B------:R-:W-:Y:S01]  /*05b0*/  UMOV UR4, 0x20 ;  /* 0x0000002000047882 */ /* 0x000fe20000000000 */
[----:B------:R-:W-:Y:S01]  /*05c0*/  LOP3.LUT R10, R6, 0xfffffffe, RZ, 0xc0, !PT ;  /* 0xfffffffe060a7812 */ /* 0x000fe200078ec0ff */
[----:B-1----:R-:W-:Y:S01]  /*05d0*/  IMAD R6, R11, R14, UR8 ;  /* 0x000000080b067e24 */ /* 0x002fe2000f8e020e */
[----:B------:R-:W-:-:S04]  /*05e0*/  @!UP0 UIADD3 UR4, -UR4, 0x100000, URZ ;  /* 0x0010000004048890 */ /* 0x000fc8000fffe13f */
[----:B------:R-:W-:Y:S02]  /*05f0*/  @!UP0 USHF.L.U32 UR5, UR4, 0xb, URZ ;  /* 0x0000000b04058899 */ /* 0x000fe4000800063f */
[----:B------:R-:W-:Y:S01]  /*0600*/  @!UP0 USHF.L.U32 UR4, UR4, 0x1, URZ ;  /* 0x0000000104048899 */ /* 0x000fe2000800063f */
[----:B------:R-:W0:Y:S01]  /*0610*/  F2I.U32.TRUNC.NTZ R12, R12 ;  /* 0x0000000c000c7305 */ /* 0x000e22000020f000 */
[----:B------:R-:W-:Y:S02]  /*0620*/  IMAD.IADD R3, R3, 0x1, -R0 ;  /* 0x0000000103037824 */ /* 0x000fe400078e0a00 */
[C---:B------:R-:W-:Y:S02]  /*0630*/  IMAD.IADD R11, R19.reuse, 0x1, -R10 ;  /* 0x00000001130b7824 */ /* 0x040fe400078e0a0a */
[----:B------:R-:W-:Y:S01]  /*0640*/  IMAD.SHL.U32 R10, R19, 0x4, RZ ;  /* 0x00000004130a7824 */ /* 0x000fe200078e00ff */
[----:B-----5:R-:W-:Y:S01]  /*0650*/  @!UP0 ULEA UR6, UR7, UR6, 0x18 ;  /* 0x0000000607068291 */ /* 0x020fe2000f8ec03f */
[----:B------:R-:W-:Y:S01]  /*0660*/  ISETP.NE.AND P1, PT, R3, 0x3, PT ;  /* 0x000000030300780c */ /* 0x000fe20003f25270 */
[----:B------:R-:W-:Y:S01]  /*0670*/  VOTEU.ALL UP0, P0 ;  /* 0x00000000003f7886 */ /* 0x000fe20000000000 */
[----:B------:R-:W-:-:S02]  /*0680*/  ISETP.NE.AND P4, PT, R11, R6, PT ;  /* 0x000000060b00720c */ /* 0x000fc40003f85270 */
[----:B------:R-:W-:Y:S02]  /*0690*/  LOP3.LUT R19, R19, 0xc, R10, 0x78, !PT ;  /* 0x0000000c13137812 */ /* 0x000fe400078e780a */
[----:B------:R-:W-:Y:S01]  /*06a0*/  LOP3.LUT P0, RZ, R8, 0x7, RZ, 0xc0, !PT ;  /* 0x0000000708ff7812 */ /* 0x000fe2000780c0ff */
[C---:B------:R-:W-:Y:S01]  /*06b0*/  VIADD R8, R2.reuse, 0xffffffff ;  /* 0xffffffff02087836 */ /* 0x040fe20000000000 */
[----:B------:R-:W-:Y:S01]  /*06c0*/  ISETP.EQ.OR P1, PT, R3, RZ, !P1 ;  /* 0x000000ff0300720c */ /* 0x000fe20004f22670 */
[----:B0-----:R-:W-:Y:S01]  /*06d0*/  IMAD.MOV R23, RZ, RZ, -R12 ;  /* 0x000000ffff177224 */ /* 0x001fe200078e0a0c */
[----:B------:R-:W-:Y:S01]  /*06e0*/  ISETP.LT.U32.AND P0, PT, R19, 0x8, !P0 ;  /* 0x000000081300780c */ /* 0x000fe20004701070 */
[----:B------:R-:W0:Y:S02]  /*06f0*/  FENCE.VIEW.ASYNC.S ;  /* 0x00000000000073c6 */ /* 0x000e240000000000 */
[----:B0-----:R0:W1:Y:S01]  /*0700*/  @!UP0 SYNCS.EXCH.64 URZ, [UR6+0x60], UR4 ;  /* 0x00006004063f85b2 */ /* 0x0010620008000100 */
[----:B------:R-:W-:Y:S01]  /*0710*/  ISETP.EQ.AND P1, PT, R2, RZ, P1 ;  /* 0x000000ff0200720c */ /* 0x000fe20000f22270 */
[----:B--2---:R-:W-:Y:S01]  /*0720*/  IMAD R11, R9, R23, R4 ;  /* 0x00000017090b7224 */ /* 0x004fe200078e0204 */
[----:B------:R-:W-:-:S02]  /*0730*/  ISETP.GE.U32.AND P6, PT, R8, 0x2, PT ;  /* 0x000000020800780c */ /* 0x000fc40003fc6070 */
[----:B------:R-:W-:Y:S02]  /*0740*/  @P4 LEA.HI R0, R19, R19, RZ, 0x1 ;  /* 0x0000001313004211 */ /* 0x000fe400078f08ff */
[----:B------:R-:W-:Y:S02]  /*0750*/  SEL R18, RZ, 0x1, !P1 ;  /* 0x00000001ff127807 */ /* 0x000fe40004800000 */
[----:B------:R-:W-:Y:S02]  /*0760*/  @P4 SHF.R.S32.HI R0, RZ, 0x1, R0 ;  /* 0x00000001ff004819 */ /* 0x000fe40000011400 */
[----:B------:R-:W-:Y:S02]  /*0770*/  SEL R18, R18, 0x2, P6 ;  /* 0x0000000212127807 */ /* 0x000fe40003000000 */
[----:B------:R-:W-:Y:S02]  /*0780*/  @P4 ISETP.NE.AND P5, PT, R0, R11, PT ;  /* 0x0000000b0000420c */ /* 0x000fe40003fa5270 */
[----:B------:R-:W-:Y:S01]  /*0790*/  SEL R11, RZ, 0x1, !P0 ;  /* 0x00000001ff0b7807 */ /* 0x000fe20004000000 */
[----:B------:R0:W2:Y:S01]  /*07a0*/  @!UP1 SYNCS.EXCH.64 URZ, [UR6+0x68], UR4 ;  /* 0x00006804063f95b2 */ /* 0x0000a20008000100 */
[----:B------:R-:W-:Y:S01]  /*07b0*/  @P4 SEL R22, RZ, 0x1, P5 ;  /* 0x00000001ff164807 */ /* 0x000fe20002800000 */
[----:B------:R-:W-:Y:S01]  /*07c0*/  NOP ;  /* 0x0000000000007918 */ /* 0x000fe20000000000 */
[----:B------:R-:W-:-:S02]  /*07d0*/  LOP3.LUT R0, R95, 0x7f, RZ, 0xc0, !PT ;  /* 0x0000007f5f007812 */ /* 0x000fc400078ec0ff */
[----:B------:R-:W-:Y:S01]  /*07e0*/  LOP3.LUT R22, R22, R11, RZ, 0xc0, !PT ;  /* 0x0000000b16167212 */ /* 0x000fe200078ec0ff */
[----:B01----:R-:W-:Y:S06]  /*07f0*/  @!P2 BRA `(.L_x_3) ;  /* 0x000000000008a947 */ /* 0x003fec0003800000 */
[----:B--2-4-:R-:W-:Y:S01]  /*0800*/  UCGABAR_ARV ;  /* 0x00000000000079c7 */ /* 0x014fe20008000000 */
[----:B------:R-:W-:Y:S05]  /*0810*/  BRA `(.L_x_4) ;  /* 0x0000000000047947 */ /* 0x000fea0003800000 */
.L_x_3:
[----:B--2-4-:R-:W-:Y:S01]  /*0820*/  NOP ;  /* 0x0000000000007918 */ /* 0x014fe20000000000 */
.L_x_4:
[----:B------:R-:W0:Y:S01]  /*0830*/  LDC R2, c[0x0][0x65c] ;  /* 0x00019700ff027b82 */ /* 0x000e220000000800 */
[----:B------:R-:W-:Y:S02]  /*0840*/  IMAD.U32 R10, RZ, RZ, UR8 ;  /* 0x00000008ff0a7e24 */ /* 0x000fe4000f8e00ff */
[----:B------:R-:W-:Y:S01]  /*0850*/  IMAD.MOV.U32 R11, RZ, RZ, RZ ;  /* 0x000000ffff0b7224 */ /* 0x000fe200078e00ff */
[----:B0-----:R-:W-:-:S04]  /*0860*/  ISETP.NE.AND P1, PT, R2, 0x1, PT ;  /* 0x000000010200780c */ /* 0x001fc80003f25270 */
[----:B------:R-:W-:-:S09]  /*0870*/  P2R R5, PR, RZ, 0x2 ;  /* 0x00000002ff057803 */ /* 0x000fd20000000000 */
[----:B------:R-:W0:Y:S01]  /*0880*/  @P1 LDC R17, c[0x0][0x10] ;  /* 0x00000400ff111b82 */ /* 0x000e220000000800 */
[----:B------:R-:W-:Y:S02]  /*0890*/  @P1 IMAD.MOV.U32 R5, RZ, RZ, RZ ;  /* 0x000000ffff051224 */ /* 0x000fe400078e00ff */
[----:B------:R-:W-:-:S05]  /*08a0*/  @P1 IMAD.MOV.U32 R15, RZ, RZ, RZ ;  /* 0x000000ffff0f1224 */ /* 0x000fca00078e00ff */
[----:B------:R-:W1:Y:S01]  /*08b0*/  @!P1 LDC R13, c[0x0][0xc] ;  /* 0x00000300ff0d9b82 */ /* 0x000e620000000800 */
[----:B------:R-:W-:Y:S01]  /*08c0*/  ULDC UR4, c[0x0][0xc] ;  /* 0x0000030000047ab9 */ /* 0x000fe20000000800 */
[----:B------:R-:W-:Y:S01]  /*08d0*/  ULDC UR5, c[0x0][0x10] ;  /* 0x0000040000057ab9 */ /* 0x000fe20000000800 */
[----:B------:R-:W-:Y:S01]  /*08e0*/  ULDC UR6, c[0x0][0x14] ;  /* 0x0000050000067ab9 */ /* 0x000fe20000000800 */
[----:B------:R-:W-:-:S04]  /*08f0*/  UIMAD.WIDE.U32 UR4, UR4, UR5, URZ ;  /* 0x00000005040472a5 */ /* 0x000fc8000f8e003f */
[----:B------:R-:W-:Y:S02]  /*0900*/  UIMAD.WIDE.U32 UR38, UR4, UR6, URZ ;  /* 0x00000006042672a5 */ /* 0x000fe4000f8e003f */
[----:B------:R-:W-:-:S04]  /*0910*/  UIMAD UR41, UR5, UR6, URZ ;  /* 0x00000006052972a4 */ /* 0x000fc8000f8e023f */
[----:B------:R-:W-:Y:S01]  /*0920*/  UIADD3 UR41, UR39, UR41, URZ ;  /* 0x0000002927297290 */ /* 0x000fe2000fffe03f */
[----:B0-----:R-:W-:-:S04]  /*0930*/  @P1 IMAD.WIDE.U32 R16, R17, UR8, R4 ;  /* 0x0000000811101c25 */ /* 0x001fc8000f8e0004 */
[----:B------:R-:W-:Y:S02]  /*0940*/  @P1 IMAD.IADD R17, R17, 0x1, R15 ;  /* 0x0000000111111824 */ /* 0x000fe400078e020f */
[----:B-1----:R-:W-:-:S04]  /*0950*/  @!P1 IMAD.WIDE.U32 R10, R4, R13, R10 ;  /* 0x0000000d040a9225 */ /* 0x002fc800078e000a */
[----:B------:R-:W-:Y:S02]  /*0960*/  @!P1 IMAD.MOV.U32 R16, RZ, RZ, R10 ;  /* 0x000000ffff109224 */ /* 0x000fe400078e000a */
[----:B------:R-:W-:Y:S01]  /*0970*/  @!P1 IMAD.MOV.U32 R17, RZ, RZ, R11 ;  /* 0x000000ffff119224 */ /* 0x000fe200078e000b */
[----:B------:R-:W-:Y:S06]  /*0980*/  @!P2 BRA `(.L_x_5) ;  /* 0x00000000000ca947 */ /* 0x000fec0003800000 */
[----:B------:R-:W-:Y:S01]  /*0990*/  UCGABAR_WAIT ;  /* 0x0000000000007dc7 */ /* 0x000fe20008000000 */
[----:B------:R-:W-:Y:S01]  /*09a0*/  CCTL.IVALL ;  /* 0x00000000ff00798f */ /* 0x000fe20002000000 */
[----:B------:R-:W-:Y:S05]  /*09b0*/  BRA `(.L_x_6) ;  /* 0x0000000000047947 */ /* 0x000fea0003800000 */
.L_x_5:
[----:B------:R-:W-:Y:S06]  /*09c0*/  BAR.SYNC.DEFER_BLOCKING 0x0 ;  /* 0x0000000000007b1d */ /* 0x000fec0000010000 */
.L_x_6:
[----:B------:R-:W-:Y:S05]  /*09d0*/  @!P3 BRA `(.L_x_7) ;  /* 0x0000005c00a4b947 */ /* 0x000fea0003800000 */
[----:B------:R-:W-:-:S13]  /*09e0*/  ISETP.GT.U32.AND P0, PT, R8, 0x1, PT ;  /* 0x000000010800780c */ /* 0x000fda0003f04070 */
[----:B------:R-:W-:Y:S05]  /*09f0*/  @P0 EXIT ;  /* 0x000000000000094d */ /* 0x000fea0003800000 */
[----:B------:R-:W-:Y:S01]  /*0a00*/  ULDC.64 UR4, c[0x0][0x650] ;  /* 0x0001940000047ab9 */ /* 0x000fe20000000a00 */
[----:B------:R-:W-:Y:S01]  /*0a10*/  PRMT R3, RZ, 0x7610, R3 ;  /* 0x00007610ff037816 */ /* 0x000fe20000000003 */
[----:B------:R-:W-:Y:S01]  /*0a20*/  IMAD.MOV.U32 R103, RZ, RZ, -0x1 ;  /* 0xffffffffff677424 */ /* 0x000fe200078e00ff */
[----:B------:R-:W-:Y:S01]  /*0a30*/  ISETP.GE.U32.AND P0, PT, R16, UR4, PT ;  /* 0x0000000410007c0c */ /* 0x000fe2000bf06070 */
[----:B------:R-:W-:Y:S02]  /*0a40*/  IMAD.MOV.U32 R100, RZ, RZ, -0x1 ;  /* 0xffffffffff647424 */ /* 0x000fe400078e00ff */
[----:B------:R-:W-:Y:S01]  /*0a50*/  IMAD.MOV.U32 R101, RZ, RZ, -0x1 ;  /* 0xffffffffff657424 */ /* 0x000fe200078e00ff */
[----:B------:R-:W-:-:S13]  /*0a60*/  ISETP.GE.U32.AND.EX P0, PT, R17, UR5, PT, P0 ;  /* 0x0000000511007c0c */ /* 0x000fda000bf06100 */
[----:B------:R-:W-:Y:S05]  /*0a70*/  @P0 BRA `(.L_x_8) ;  /* 0x0000000400280947 */ /* 0x000fea0003800000 */
[----:B------:R-:W0:Y:S01]  /*0a80*/  LDC.64 R24, c[0x0][0x628] ;  /* 0x00018a00ff187b82 */ /* 0x000e220000000a00 */
[----:B------:R-:W-:Y:S02]  /*0a90*/  IMAD.MOV.U32 R10, RZ, RZ, R16 ;  /* 0x000000ffff0a7224 */ /* 0x000fe400078e0010 */
[----:B------:R-:W-:-:S05]  /*0aa0*/  IMAD.MOV.U32 R11, RZ, RZ, R17 ;  /* 0x000000ffff0b7224 */ /* 0x000fca00078e0011 */
[----:B------:R-:W1:Y:S08]  /*0ab0*/  LDC R8, c[0x0][0x630] ;  /* 0x00018c00ff087b82 */ /* 0x000e700000000800 */
[----:B------:R-:W2:Y:S01]  /*0ac0*/  LDC.64 R26, c[0x0][0x620] ;  /* 0x00018800ff1a7b82 */ /* 0x000ea20000000a00 */
[----:B0-----:R-:W-:-:S04]  /*0ad0*/  ISETP.NE.U32.AND P0, PT, R24, RZ, PT ;  /* 0x000000ff1800720c */ /* 0x001fc80003f05070 */
[----:B------:R-:W-:-:S13]  /*0ae0*/  ISETP.NE.AND.EX P0, PT, R25, RZ, PT, P0 ;  /* 0x000000ff1900720c */ /* 0x000fda0003f05300 */
[----:B-12---:R-:W-:Y:S05]  /*0af0*/  @!P0 BRA `(.L_x_9) ;  /* 0x0000000000288947 */ /* 0x006fea0003800000 */
[----:B------:R-:W0:Y:S02]  /*0b00*/  LDC R3, c[0x0][0x634] ;  /* 0x00018d00ff037b82 */ /* 0x000e240000000800 */
[----:B0-----:R-:W-:-:S05]  /*0b10*/  IADD3 R3, P0, R16, R3, RZ ;  /* 0x0000000310037210 */ /* 0x001fca0007f1e0ff */
[----:B------:R-:W-:-:S04]  /*0b20*/  IMAD.X R21, RZ, RZ, R17, P0 ;  /* 0x000000ffff157224 */ /* 0x000fc800000e0611 */
[----:B------:R-:W-:-:S04]  /*0b30*/  IMAD.WIDE.U32 R10, R21, R24, RZ ;  /* 0x00000018150a7225 */ /* 0x000fc800078e00ff */
[----:B------:R-:W-:-:S04]  /*0b40*/  IMAD.WIDE.U32 R12, P0, R3, R25, R10 ;  /* 0x00000019030c7225 */ /* 0x000fc8000780000a */
[----:B------:R-:W-:-:S04]  /*0b50*/  IMAD.WIDE.U32 R10, R3, R24, RZ ;  /* 0x00000018030a7225 */ /* 0x000fc800078e00ff */
[----:B------:R-:W-:Y:S01]  /*0b60*/  IMAD.X R15, RZ, RZ, RZ, P0 ;  /* 0x000000ffff0f7224 */ /* 0x000fe200000e06ff */
[----:B------:R-:W-:Y:S01]  /*0b70*/  IADD3 RZ, P0, R11, R12, RZ ;  /* 0x0000000c0bff7210 */ /* 0x000fe20007f1e0ff */
[----:B------:R-:W-:-:S04]  /*0b80*/  IMAD.MOV.U32 R14, RZ, RZ, R13 ;  /* 0x000000ffff0e7224 */ /* 0x000fc800078e000d */
[----:B------:R-:W-:-:S08]  /*0b90*/  IMAD.WIDE.U32.X R10, R21, R25, R14, P0 ;  /* 0x00000019150a7225 */ /* 0x000fd000000e040e */
.L_x_9:
[----:B------:R-:W0:Y:S01]  /*0ba0*/  LDC.64 R30, c[0x0][0x640] ;  /* 0x00019000ff1e7b82 */ /* 0x000e220000000a00 */
[-CC-:B------:R-:W-:Y:S01]  /*0bb0*/  SHF.R.U64 R101, R10, R8.reuse, R11.reuse ;  /* 0x000000080a657219 */ /* 0x180fe2000000120b */
[----:B------:R-:W-:Y:S01]  /*0bc0*/  IMAD R29, R9, R23, R4 ;  /* 0x00000017091d7224 */ /* 0x000fe200078e0204 */
[----:B------:R-:W-:Y:S01]  /*0bd0*/  SHF.R.U32.HI R3, RZ, R8, R11 ;  /* 0x00000008ff037219 */ /* 0x000fe2000001160b */
[----:B------:R-:W-:Y:S01]  /*0be0*/  IMAD.MOV.U32 R23, RZ, RZ, 0x1 ;  /* 0x00000001ff177424 */ /* 0x000fe200078e00ff */
[----:B------:R-:W-:-:S03]  /*0bf0*/  IADD3 R5, P0, RZ, -R101, RZ ;  /* 0x80000065ff057210 */ /* 0x000fc60007f1e0ff */
[----:B------:R-:W1:Y:S02]  /*0c00*/  LDC R12, c[0x0][0x618] ;  /* 0x00018600ff0c7b82 */ /* 0x000e640000000800 */
[----:B------:R-:W-:Y:S02]  /*0c10*/  IMAD.X R3, RZ, RZ, ~R3, P0 ;  /* 0x000000ffff037224 */ /* 0x000fe400000e0e03 */
[----:B------:R-:W-:-:S04]  /*0c20*/  IMAD.WIDE.U32 R10, R5, R26, R16 ;  /* 0x0000001a050a7225 */ /* 0x000fc800078e0010 */
[----:B------:R-:W2:Y:S01]  /*0c30*/  LDC R20, c[0x0][0x608] ;  /* 0x00018200ff147b82 */ /* 0x000ea20000000800 */
[----:B------:R-:W-:Y:S02]  /*0c40*/  IMAD R8, R3, R26, RZ ;  /* 0x0000001a03087224 */ /* 0x000fe400078e02ff */
[----:B------:R-:W-:Y:S02]  /*0c50*/  IMAD.MOV.U32 R3, RZ, RZ, -0x1 ;  /* 0xffffffffff037424 */ /* 0x000fe400078e00ff */
[----:B------:R-:W-:-:S03]  /*0c60*/  IMAD R5, R5, R27, R8 ;  /* 0x0000001b05057224 */ /* 0x000fc600078e0208 */
[----:B------:R-:W3:Y:S01]  /*0c70*/  LDC R28, c[0x0][0x658] ;  /* 0x00019600ff1c7b82 */ /* 0x000ee20000000800 */
[----:B------:R-:W-:Y:S01]  /*0c80*/  IMAD.IADD R5, R11, 0x1, R5 ;  /* 0x000000010b057824 */ /* 0x000fe200078e0205 */
[----:B0-----:R-:W-:-:S04]  /*0c90*/  ISETP.NE.U32.AND P0, PT, R30, RZ, PT ;  /* 0x000000ff1e00720c */ /* 0x001fc80003f05070 */
[----:B------:R-:W-:Y:S02]  /*0ca0*/  ISETP.NE.AND.EX P0, PT, R31, RZ, PT, P0 ;  /* 0x000000ff1f00720c */ /* 0x000fe40003f05300 */
[----:B------:R-:W0:Y:S01]  /*0cb0*/  LDC R24, c[0x0][0x600] ;  /* 0x00018000ff187b82 */ /* 0x000e220000000800 */
[-CC-:B-1----:R-:W-:Y:S02]  /*0cc0*/  SHF.R.U64 R14, R10, R12.reuse, R5.reuse ;  /* 0x0000000c0a0e7219 */ /* 0x182fe40000001205 */
[----:B------:R-:W-:-:S05]  /*0cd0*/  SHF.R.U32.HI R5, RZ, R12, R5 ;  /* 0x0000000cff057219 */ /* 0x000fca0000011605 */
[----:B------:R-:W1:Y:S01]  /*0ce0*/  LDC R15, c[0x0][0x648] ;  /* 0x00019200ff0f7b82 */ /* 0x000e620000000800 */
[-CC-:B--2---:R-:W-:Y:S02]  /*0cf0*/  SHF.R.U64 R27, R14, R20.reuse, R5.reuse ;  /* 0x000000140e1b7219 */ /* 0x184fe40000001205 */
[----:B------:R-:W-:-:S05]  /*0d00*/  SHF.R.U32.HI R5, RZ, R20, R5 ;  /* 0x00000014ff057219 */ /* 0x000fca0000011605 */
[----:B------:R-:W2:Y:S01]  /*0d10*/  LDC R21, c[0x0][0x638] ;  /* 0x00018e00ff157b82 */ /* 0x000ea20000000800 */
[-CC-:B---3--:R-:W-:Y:S02]  /*0d20*/  SHF.R.U64 R20, R27, R28.reuse, R5.reuse ;  /* 0x0000001c1b147219 */ /* 0x188fe40000001205 */
[-C--:B------:R-:W-:Y:S02]  /*0d30*/  SHF.L.U32 R3, R3, R28.reuse, RZ ;  /* 0x0000001c03037219 */ /* 0x080fe400000006ff */
[----:B------:R-:W-:Y:S01]  /*0d40*/  SHF.R.U32.HI R5, RZ, R28, R5 ;  /* 0x0000001cff057219 */ /* 0x000fe20000011605 */
[----:B------:R-:W-:Y:S01]  /*0d50*/  IMAD.MOV.U32 R4, RZ, RZ, R20 ;  /* 0x000000ffff047224 */ /* 0x000fe200078e0014 */
[----:B------:R-:W-:Y:S01]  /*0d60*/  LOP3.LUT R12, RZ, R3, RZ, 0x33, !PT ;  /* 0x00000003ff0c7212 */ /* 0x000fe200078e33ff */
[----:B------:R-:W3:Y:S01]  /*0d70*/  LDC R25, c[0x0][0x610] ;  /* 0x00018400ff197b82 */ /* 0x000ee20000000800 */
[----:B------:R-:W-:Y:S05]  /*0d80*/  @!P0 BRA `(.L_x_10) ;  /* 0x0000000000288947 */ /* 0x000fea0003800000 */
[----:B------:R-:W4:Y:S02]  /*0d90*/  LDC R3, c[0x0][0x64c] ;  /* 0x00019300ff037b82 */ /* 0x000f240000000800 */
[----:B----4-:R-:W-:-:S05]  /*0da0*/  IADD3 R3, P0, R20, R3, RZ ;  /* 0x0000000314037210 */ /* 0x010fca0007f1e0ff */
        /* <DEDUP_REMOVED lines=8> */
.L_x_10:
[----:B-1----:R-:W-:Y:S01]  /*0e30*/  SHF.R.U64 R4, R4, R15, R5 ;  /* 0x0000000f04047219 */ /* 0x002fe20000001205 */
[----:B0-----:R-:W-:Y:S01]  /*0e40*/  VIADD R5, R24, 0xffffffff ;  /* 0xffffffff18057836 */ /* 0x001fe20000000000 */
[----:B------:R-:W-:Y:S02]  /*0e50*/  SHF.L.U32 R3, R23, R28, RZ ;  /* 0x0000001c17037219 */ /* 0x000fe400000006ff */
[----:B------:R-:W-:Y:S01]  /*0e60*/  LOP3.LUT R12, R27, R12, RZ, 0xc0, !PT ;  /* 0x0000000c1b0c7212 */ /* 0x000fe200078ec0ff */
[----:B------:R-:W-:Y:S01]  /*0e70*/  IMAD.MOV R8, RZ, RZ, -R4 ;  /* 0x000000ffff087224 */ /* 0x000fe200078e0a04 */
[----:B------:R-:W-:Y:S02]  /*0e80*/  SEL R6, R6, R29, !P1 ;  /* 0x0000001d06067207 */ /* 0x000fe40004800000 */
[----:B------:R-:W-:Y:S01]  /*0e90*/  LOP3.LUT R5, R14, R5, RZ, 0xc0, !PT ;  /* 0x000000050e057212 */ /* 0x000fe200078ec0ff */
[----:B------:R-:W-:Y:S02]  /*0ea0*/  IMAD R9, R3, R4, R12 ;  /* 0x0000000403097224 */ /* 0x000fe400078e020c */
[----:B--2---:R-:W-:-:S02]  /*0eb0*/  IMAD R3, R8, R21, R20 ;  /* 0x0000001508037224 */ /* 0x004fc400078e0214 */
[----:B---3--:R-:W-:Y:S02]  /*0ec0*/  IMAD R6, R9, R25, R6 ;  /* 0x0000001909067224 */ /* 0x008fe400078e0206 */
[----:B------:R-:W-:Y:S02]  /*0ed0*/  IMAD R103, R3, R24, R5 ;  /* 0x0000001803677224 */ /* 0x000fe400078e0205 */
[----:B------:R-:W-:-:S03]  /*0ee0*/  IMAD.MOV.U32 R4, RZ, RZ, 0x1 ;  /* 0x00000001ff047424 */ /* 0x000fc600078e00ff */
[----:B------:R-:W-:Y:S02]  /*0ef0*/  SEL R100, R103, R6, !P1 ;  /* 0x0000000667647207 */ /* 0x000fe40004800000 */
[----:B------:R-:W-:Y:S02]  /*0f00*/  PRMT R3, R4, 0x7610, R3 ;  /* 0x0000761004037816 */ /* 0x000fe40000000003 */
[----:B------:R-:W-:-:S07]  /*0f10*/  SEL R103, R6, R103, !P1 ;  /* 0x0000006706677207 */ /* 0x000fce0004800000 */
.L_x_8:
[----:B------:R-:W-:-:S08]  /*0f20*/  NOP ;  /* 0x0000000000007918 */ /* 0x000fd00000000000 */
[----:B------:R-:W0:Y:S02]  /*0f30*/  USETMAXREG.TRY_ALLOC.CTAPOOL UP0, 0xe8 ;  /* 0x000000e8000079c8 */ /* 0x000e240008000600 */
[----:B0-----:R-:W-:-:S13]  /*0f40*/  PLOP3.LUT P0, PT, PT, PT, UP0, 0x80, 0x0 ;  /* 0x000000000000781c */ /* 0x001fda0003f0f008 */
[----:B------:R-:W-:Y:S05]  /*0f50*/  @!P0 BRA `(.L_x_8) ;  /* 0xfffffffc00f08947 */ /* 0x000fea000383ffff */
[----:B------:R-:W-:Y:S01]  /*0f60*/  ULDC.64 UR4, c[0x0][0x598] ;  /* 0x0001660000047ab9 */ /* 0x000fe20000000a00 */
[----:B------:R-:W-:Y:S01]  /*0f70*/  ULDC.64 UR36, c[0x0][0x208] ;  /* 0x0000820000247ab9 */ /* 0x000fe20000000a00 */
[----:B------:R-:W-:-:S04]  /*0f80*/  ISETP.NE.U32.AND P0, PT, RZ, UR4, PT ;  /* 0x00000004ff007c0c */ /* 0x000fc8000bf05070 */
[----:B------:R-:W-:-:S13]  /*0f90*/  ISETP.NE.AND.EX P0, PT, RZ, UR5, PT, P0 ;  /* 0x00000005ff007c0c */ /* 0x000fda000bf05300 */
[----:B------:R-:W-:Y:S05]  /*0fa0*/  @!P0 BRA `(.L_x_11) ;  /* 0x00000000001c8947 */ /* 0x000fea0003800000 */
[----:B------:R-:W0:Y:S02]  /*0fb0*/  LDC.64 R4, c[0x0][0x598] ;  /* 0x00016600ff047b82 */ /* 0x000e240000000a00 */
[----:B0-----:R-:W2:Y:S02]  /*0fc0*/  LDG.E.64 R4, desc[UR36][R4.64] ;  /* 0x0000002404047981 */ /* 0x001ea4000c1e1b00 */
[----:B--2---:R-:W-:-:S04]  /*0fd0*/  ISETP.NE.U32.AND P0, PT, R4, RZ, PT ;  /* 0x000000ff0400720c */ /* 0x004fc80003f05070 */
[----:B------:R-:W-:-:S13]  /*0fe0*/  ISETP.NE.AND.EX P0, PT, R5, RZ, PT, P0 ;  /* 0x000000ff0500720c */ /* 0x000fda0003f05300 */
[----:B------:R-:W-:Y:S05]  /*0ff0*/  @!P0 BRA `(.L_x_11) ;  /* 0x0000000000088947 */ /* 0x000fea0003800000 */
[----:B------:R0:W5:Y:S01]  /*1000*/  LD.E R23, desc[UR36][R4.64] ;  /* 0x0000002404177980 */ /* 0x000162000c101900 */
[----:B------:R-:W-:Y:S05]  /*1010*/  BRA `(.L_x_12) ;  /* 0x0000000000247947 */ /* 0x000fea0003800000 */
.L_x_11:
[----:B------:R-:W-:Y:S02]  /*1020*/  ULDC.64 UR4, c[0x0][0x588] ;  /* 0x0001620000047ab9 */ /* 0x000fe40000000a00 */
[----:B------:R-:W-:-:S04]  /*1030*/  ISETP.NE.U32.AND P0, PT, RZ, UR4, PT ;  /* 0x00000004ff007c0c */ /* 0x000fc8000bf05070 */
[----:B------:R-:W-:-:S13]  /*1040*/  ISETP.NE.AND.EX P0, PT, RZ, UR5, PT, P0 ;  /* 0x00000005ff007c0c */ /* 0x000fda000bf05300 */
[----:B------:R-:W-:Y:S05]  /*1050*/  @!P0 BRA `(.L_x_13) ;  /* 0x00000000000c8947 */ /* 0x000fea0003800000 */
[----:B------:R-:W0:Y:S02]  /*1060*/  LDC.64 R4, c[0x0][0x588] ;  /* 0x00016200ff047b82 */ /* 0x000e240000000a00 */
[----:B0-----:R1:W5:Y:S01]  /*1070*/  LDG.E R23, desc[UR36][R4.64] ;  /* 0x0000002404177981 */ /* 0x001362000c1e1900 */
[----:B------:R-:W-:Y:S05]  /*1080*/  BRA `(.L_x_12) ;  /* 0x0000000000087947 */ /* 0x000fea0003800000 */
.L_x_13:
[----:B------:R-:W-:Y:S02]  /*1090*/  ULDC UR4, c[0x0][0x580] ;  /* 0x0001600000047ab9 */ /* 0x000fe40000000800 */
[----:B------:R-:W-:-:S07]  /*10a0*/  IMAD.U32 R23, RZ, RZ, UR4 ;  /* 0x00000004ff177e24 */ /* 0x000fce000f8e00ff */
.L_x_12:
[----:B------:R-:W-:Y:S02]  /*10b0*/  ULDC.64 UR4, c[0x0][0x5a0] ;  /* 0x0001680000047ab9 */ /* 0x000fe40000000a00 */
[----:B------:R-:W-:-:S04]  /*10c0*/  ISETP.NE.U32.AND P0, PT, RZ, UR4, PT ;  /* 0x00000004ff007c0c */ /* 0x000fc8000bf05070 */
[----:B------:R-:W-:-:S13]  /*10d0*/  ISETP.NE.AND.EX P0, PT, RZ, UR5, PT, P0 ;  /* 0x00000005ff007c0c */ /* 0x000fda000bf05300 */
[----:B------:R-:W-:Y:S05]  /*10e0*/  @!P0 BRA `(.L_x_14) ;  /* 0x00000000001c8947 */ /* 0x000fea0003800000 */
[----:B01----:R-:W0:Y:S02]  /*10f0*/  LDC.64 R4, c[0x0][0x5a0] ;  /* 0x00016800ff047b82 */ /* 0x003e240000000a00 */
[----:B0-----:R-:W2:Y:S02]  /*1100*/  LDG.E.64 R4, desc[UR36][R4.64] ;  /* 0x0000002404047981 */ /* 0x001ea4000c1e1b00 */
[----:B--2---:R-:W-:-:S04]  /*1110*/  ISETP.NE.U32.AND P0, PT, R4, RZ, PT ;  /* 0x000000ff0400720c */ /* 0x004fc80003f05070 */
[----:B------:R-:W-:-:S13]  /*1120*/  ISETP.NE.AND.EX P0, PT, R5, RZ, PT, P0 ;  /* 0x000000ff0500720c */ /* 0x000fda0003f05300 */
[----:B------:R-:W-:Y:S05]  /*1130*/  @!P0 BRA `(.L_x_14) ;  /* 0x0000000000088947 */ /* 0x000fea0003800000 */
[----:B------:R0:W5:Y:S01]  /*1140*/  LD.E R90, desc[UR36][R4.64] ;  /* 0x00000024045a7980 */ /* 0x000162000c101900 */
[----:B------:R-:W-:Y:S05]  /*1150*/  BRA `(.L_x_15) ;  /* 0x0000000000247947 */ /* 0x000fea0003800000 */
.L_x_14:
[----:B------:R-:W-:Y:S02]  /*1160*/  ULDC.64 UR4, c[0x0][0x590] ;  /* 0x0001640000047ab9 */ /* 0x000fe40000000a00 */
[----:B------:R-:W-:-:S04]  /*1170*/  ISETP.NE.U32.AND P0, PT, RZ, UR4, PT ;  /* 0x00000004ff007c0c */ /* 0x000fc8000bf05070 */
[----:B------:R-:W-:-:S13]  /*1180*/  ISETP.NE.AND.EX P0, PT, RZ, UR5, PT, P0 ;  /* 0x00000005ff007c0c */ /* 0x000fda000bf05300 */
[----:B------:R-:W-:Y:S05]  /*1190*/  @!P0 BRA `(.L_x_16) ;  /* 0x00000000000c8947 */ /* 0x000fea0003800000 */
[----:B------:R-:W2:Y:S02]  /*11a0*/  LDC.64 R90, c[0x0][0x590] ;  /* 0x00016400ff5a7b82 */ /* 0x000ea40000000a00 */
[----:B--2---:R2:W5:Y:S01]  /*11b0*/  LDG.E R90, desc[UR36][R90.64] ;  /* 0x000000245a5a7981 */ /* 0x004562000c1e1900 */
[----:B------:R-:W-:Y:S05]  /*11c0*/  BRA `(.L_x_15) ;  /* 0x0000000000087947 */ /* 0x000fea0003800000 */
.L_x_16:
[----:B------:R-:W-:Y:S02]  /*11d0*/  ULDC UR4, c[0x0][0x584] ;  /* 0x0001610000047ab9 */ /* 0x000fe40000000800 */
[----:B------:R-:W-:-:S07]  /*11e0*/  IMAD.U32 R90, RZ, RZ, UR4 ;  /* 0x00000004ff5a7e24 */ /* 0x000fce000f8e00ff */
.L_x_15:
[----:B------:R-:W-:-:S13]  /*11f0*/  LOP3.LUT P0, RZ, R3, 0xff, RZ, 0xc0, !PT ;  /* 0x000000ff03ff7812 */ /* 0x000fda000780c0ff */
[----:B------:R-:W-:Y:S05]  /*1200*/  @!P0 EXIT ;  /* 0x000000000000894d */ /* 0x000fea0003800000 */
[----:B------:R-:W3:Y:S01]  /*1210*/  LDC R93, c[0x0][0x658] ;  /* 0x00019600ff5d7b82 */ /* 0x000ee20000000800 */
[----:B------:R-:W-:Y:S01]  /*1220*/  LOP3.LUT R7, R7, 0x1, RZ, 0xc0, !PT ;  /* 0x0000000107077812 */ /* 0x000fe200078ec0ff */
[----:B------:R-:W-:Y:S01]  /*1230*/  ULDC.64 UR6, c[0x0][0x288] ;  /* 0x0000a20000067ab9 */ /* 0x000fe20000000a00 */
[----:B------:R-:W-:Y:S01]  /*1240*/  SHF.R.U32.HI R3, RZ, 0x2, R95 ;  /* 0x00000002ff037819 */ /* 0x000fe2000001165f */
[----:B------:R-:W-:Y:S01]  /*1250*/  UIADD3 UR4, UR7, 0x3f, URZ ;  /* 0x0000003f07047890 */ /* 0x000fe2000fffe03f */
[----:B------:R-:W-:Y:S01]  /*1260*/  SHF.R.U32.HI R0, RZ, 0x1, R0 ;  /* 0x00000001ff007819 */ /* 0x000fe20000011600 */
[----:B------:R-:W-:Y:S01]  /*1270*/  IMAD.SHL.U32 R88, R7, 0x40, RZ ;  /* 0x0000004007587824 */ /* 0x000fe200078e00ff */
[----:B------:R-:W-:Y:S01]  /*1280*/  LOP3.LUT R3, R3, 0x7, RZ, 0xc0, !PT ;  /* 0x0000000703037812 */ /* 0x000fe200078ec0ff */
[----:B------:R-:W4:Y:S01]  /*1290*/  LDC.64 R8, c[0x0][0x5c8] ;  /* 0x00017200ff087b82 */ /* 0x000f220000000a00 */
[----:B------:R-:W-:Y:S01]  /*12a0*/  USHF.R.S32.HI UR5, URZ, 0x1f, UR4 ;  /* 0x0000001f3f057899 */ /* 0x000fe20008011404 */
[----:B------:R-:W-:Y:S01]  /*12b0*/  LOP3.LUT R0, R0, 0x30, RZ, 0xc0, !PT ;  /* 0x0000003000007812 */ /* 0x000fe200078ec0ff */
[----:B------:R-:W-:Y:S01]  /*12c0*/  IMAD.MOV.U32 R6, RZ, RZ, 0x1 ;  /* 0x00000001ff067424 */ /* 0x000fe200078e00ff */
[--C-:B------:R-:W-:Y:S01]  /*12d0*/  LOP3.LUT R88, R88, 0x40, R3.reuse, 0xe2, !PT ;  /* 0x0000004058587812 */ /* 0x100fe200078ee203 */
[----:B------:R-:W-:Y:S01]  /*12e0*/  ULEA.HI UR5, UR5, UR4, URZ, 0x6 ;  /* 0x0000000405057291 */ /* 0x000fe2000f8f303f */
[-C--:B01----:R-:W-:Y:S01]  /*12f0*/  IADD3 R4, RZ, -R0.reuse, -R3 ;  /* 0x80000000ff047210 */ /* 0x083fe20007ffe803 */
[----:B------:R-:W-:Y:S01]  /*1300*/  IMAD.U32 R5, RZ, RZ, UR6 ;  /* 0x00000006ff057e24 */ /* 0x000fe2000f8e00ff */
[----:B------:R-:W0:Y:S01]  /*1310*/  LDC R97, c[0x0][0x600] ;  /* 0x00018000ff617b82 */ /* 0x000e220000000800 */
[----:B------:R-:W-:Y:S01]  /*1320*/  LOP3.LUT R88, R88, R0, RZ, 0xfc, !PT ;  /* 0x0000000058587212 */ /* 0x000fe200078efcff */
[----:B------:R-:W-:Y:S01]  /*1330*/  IMAD.MOV.U32 R0, RZ, RZ, -0x1 ;  /* 0xffffffffff007424 */ /* 0x000fe200078e00ff */
[----:B------:R-:W-:Y:S01]  /*1340*/  USHF.R.S32.HI UR43, URZ, 0x6, UR5 ;  /* 0x000000063f2b7899 */ /* 0x000fe20008011405 */
[----:B------:R-:W-:Y:S01]  /*1350*/  LOP3.LUT R94, R95, 0x3, RZ, 0xc0, !PT ;  /* 0x000000035f5e7812 */ /* 0x000fe200078ec0ff */
[----:B------:R-:W-:Y:S01]  /*1360*/  IMAD R4, R7, -0x40, R4 ;  /* 0xffffffc007047824 */ /* 0x000fe200078e0204 */
[C---:B------:R-:W-:Y:S01]  /*1370*/  LOP3.LUT R96, R95.reuse, 0x80, RZ, 0xc0, !PT ;  /* 0x000000805f607812 */ /* 0x040fe200078ec0ff */
[----:B------:R-:W-:Y:S01]  /*1380*/  UISETP.LT.AND UP0, UPT, UR43, 0x1, UPT ;  /* 0x000000012b00788c */ /* 0x000fe2000bf01270 */
[-C--:B---3--:R-:W-:Y:S01]  /*1390*/  SHF.L.U32 R0, R0, R93.reuse, RZ ;  /* 0x0000005d00007219 */ /* 0x088fe200000006ff */
[----:B------:R-:W-:Y:S01]  /*13a0*/  ULDC UR4, c[0x0][0x284] ;  /* 0x0000a10000047ab9 */ /* 0x000fe20000000800 */
[----:B------:R-:W-:Y:S01]  /*13b0*/  IMAD R94, R94, -0x2, R5 ;  /* 0xfffffffe5e5e7824 */ /* 0x000fe200078e0205 */
[----:B------:R-:W-:Y:S01]  /*13c0*/  USEL UR44, UR43, 0x1, UP0 ;  /* 0x000000012b2c7887 */ /* 0x000fe20008000000 */
[----:B------:R-:W-:Y:S01]  /*13d0*/  SHF.L.U32 R93, R6, R93, RZ ;  /* 0x0000005d065d7219 */ /* 0x000fe200000006ff */
[----:B------:R-:W-:Y:S01]  /*13e0*/  IMAD.SHL.U32 R95, R95, 0x2, RZ ;  /* 0x000000025f5f7824 */ /* 0x000fe200078e00ff */
[----:B------:R-:W-:Y:S01]  /*13f0*/  LOP3.LUT R102, R18, 0x1, RZ, 0xfc, !PT ;  /* 0x0000000112667812 */ /* 0x000fe200078efcff */
[----:B------:R-:W-:Y:S01]  /*1400*/  VIADD R99, R4, UR4 ;  /* 0x0000000404637c36 */ /* 0x000fe20008000000 */
[C---:B----4-:R-:W-:Y:S01]  /*1410*/  SHF.L.U64.HI R92, R8.reuse, 0x3, R9 ;  /* 0x00000003085c7819 */ /* 0x050fe20000010209 */
[----:B--2---:R-:W-:Y:S01]  /*1420*/  IMAD.SHL.U32 R91, R8, 0x8, RZ ;  /* 0x00000008085b7824 */ /* 0x004fe200078e00ff */
[----:B------:R-:W-:Y:S01]  /*1430*/  SHF.R.U32.HI R96, RZ, 0x7, R96 ;  /* 0x00000007ff607819 */ /* 0x000fe20000011660 */
[----:B------:R-:W-:Y:S01]  /*1440*/  IMAD.MOV.U32 R89, RZ, RZ, RZ ;  /* 0x000000ffff597224 */ /* 0x000fe200078e00ff */
[----:B------:R-:W-:Y:S01]  /*1450*/  LOP3.LUT R98, RZ, R0, RZ, 0x33, !PT ;  /* 0x00000000ff627212 */ /* 0x000fe200078e33ff */
[----:B------:R-:W-:Y:S01]  /*1460*/  UIADD3 UR44, UR43, -UR44, URZ ;  /* 0x8000002c2b2c7290 */ /* 0x000fe2000fffe03f */
[----:B------:R-:W-:Y:S01]  /*1470*/  UMOV UR40, URZ ;  /* 0x0000003f00287c82 */ /* 0x000fe20008000000 */
[----:B0-----:R-:W-:Y:S01]  /*1480*/  VIADD R97, R97, 0xffffffff ;  /* 0xffffffff61617836 */ /* 0x001fe20000000000 */
[----:B------:R-:W-:-:S09]  /*1490*/  UMOV UR42, URZ ;  /* 0x0000003f002a7c82 */ /* 0x000fd20008000000 */
.L_x_162:
[----:B0-----:R-:W0:Y:S01]  /*14a0*/  SHFL.IDX PT, R0, R96, RZ, 0x1f ;  /* 0x00001fff60007589 */ /* 0x001e2200000e0000 */
[----:B-1----:R-:W1:Y:S01]  /*14b0*/  S2UR UR7, SR_CgaCtaId ;  /* 0x00000000000779c3 */ /* 0x002e620000008800 */
[----:B------:R-:W-:Y:S01]  /*14c0*/  UMOV UR6, 0x400 ;  /* 0x0000040000067882 */ /* 0x000fe20000000000 */
[----:B0-----:R-:W-:Y:S01]  /*14d0*/  R2UR UR4, R0 ;  /* 0x00000000000472ca */ /* 0x001fe200000e0000 */
[----:B-1----:R-:W-:-:S12]  /*14e0*/  ULEA UR6, UR7, UR6, 0x18 ;  /* 0x0000000607067291 */ /* 0x002fd8000f8ec03f */
[----:B------:R-:W-:-:S04]  /*14f0*/  ULEA.HI UR5, UR4, UR4, URZ, 0x1 ;  /* 0x0000000404057291 */ /* 0x000fc8000f8f083f */
[----:B------:R-:W-:-:S04]  /*1500*/  ULOP3.LUT UR5, UR5, 0x7fffe, URZ, 0xc0, !UPT ;  /* 0x0007fffe05057892 */ /* 0x000fc8000f8ec03f */
[----:B------:R-:W-:-:S03]  /*1510*/  UIADD3 UR5, UR4, -UR5, URZ ;  /* 0x8000000504057290 */ /* 0x000fc6000fffe03f */
[----:B------:R-:W-:Y:S01]  /*1520*/  ULDC UR4, c[0x0][0x28c] ;  /* 0x0000a30000047ab9 */ /* 0x000fe20000000800 */
[----:B------:R-:W-:Y:S01]  /*1530*/  ULEA UR5, UR5, UR6, 0xd ;  /* 0x0000000605057291 */ /* 0x000fe2000f8e683f */
[----:B------:R-:W-:-:S03]  /*1540*/  ISETP.LT.AND P0, PT, RZ, UR4, PT ;  /* 0x00000004ff007c0c */ /* 0x000fc6000bf01270 */
[----:B------:R-:W-:-:S04]  /*1550*/  UIADD3 UR5, UR5, 0x100, URZ ;  /* 0x0000010005057890 */ /* 0x000fc8000fffe03f */
[----:B------:R-:W-:-:S04]  /*1560*/  USHF.R.U32.HI UR5, URZ, 0x4, UR5 ;  /* 0x000000043f057899 */ /* 0x000fc80008011605 */
[----:B------:R-:W-:Y:S02]  /*1570*/  ULOP3.LUT UR45, UR5, 0x3fff, URZ, 0xc0, !UPT ;  /* 0x00003fff052d7892 */ /* 0x000fe4000f8ec03f */
[----:B--2345:R-:W-:Y:S10]  /*1580*/  @P0 BRA `(.L_x_17) ;  /* 0x0000000000400947 */ /* 0x03cff40003800000 */
[----:B------:R-:W-:Y:S01]  /*1590*/  MOV R0, 0x0 ;  /* 0x0000000000007802 */ /* 0x000fe20000000f00 */
[----:B------:R-:W-:Y:S01]  /*15a0*/  ULDC.64 UR4, c[0x4][0x68] ;  /* 0x01001a0000047ab9 */ /* 0x000fe20000000a00 */
[----:B------:R-:W-:Y:S01]  /*15b0*/  ULDC.64 UR6, c[0x4][0x8] ;  /* 0x0100020000067ab9 */ /* 0x000fe20000000a00 */
[----:B------:R-:W-:Y:S01]  /*15c0*/  IMAD.U32 R4, RZ, RZ, UR4 ;  /* 0x00000004ff047e24 */ /* 0x000fe2000f8e00ff */
[----:B------:R0:W1:Y:S01]  /*15d0*/  LDC.64 R14, c[0x4][R0] ;  /* 0x01000000000e7b82 */ /* 0x0000620000000a00 */
[----:B------:R-:W-:Y:S01]  /*15e0*/  IMAD.U32 R5, RZ, RZ, UR5 ;  /* 0x00000005ff057e24 */ /* 0x000fe2000f8e00ff */
[----:B------:R-:W-:Y:S01]  /*15f0*/  ULDC.64 UR4, c[0x4][0x70] ;  /* 0x01001c0000047ab9 */ /* 0x000fe20000000a00 */
[----:B------:R-:W-:Y:S02]  /*1600*/  IMAD.U32 R10, RZ, RZ, UR6 ;  /* 0x00000006ff0a7e24 */ /* 0x000fe4000f8e00ff */
[----:B------:R-:W-:Y:S02]  /*1610*/  IMAD.U32 R6, RZ, RZ, UR4 ;  /* 0x00000004ff067e24 */ /* 0x000fe4000f8e00ff */
[----:B------:R-:W-:-:S02]  /*1620*/  IMAD.U32 R7, RZ, RZ, UR5 ;  /* 0x00000005ff077e24 */ /* 0x000fc4000f8e00ff */
[----:B------:R-:W-:Y:S02]  /*1630*/  IMAD.U32 R11, RZ, RZ, UR7 ;  /* 0x00000007ff0b7e24 */ /* 0x000fe4000f8e00ff */
[----:B------:R-:W-:Y:S02]  /*1640*/  IMAD.MOV.U32 R8, RZ, RZ, 0x1e1 ;  /* 0x000001e1ff087424 */ /* 0x000fe400078e00ff */
[----:B------:R-:W-:Y:S02]  /*1650*/  IMAD.MOV.U32 R12, RZ, RZ, 0x1 ;  /* 0x00000001ff0c7424 */ /* 0x000fe400078e00ff */
[----:B0-----:R-:W-:-:S07]  /*1660*/  IMAD.MOV.U32 R13, RZ, RZ, RZ ;  /* 0x000000ffff0d7224 */ /* 0x001fce00078e00ff */
[----:B------:R-:W-:-:S07]  /*1670*/  LEPC R20, `(.L_x_17) ;  /* 0x000000001014794e */ /* 0x000fce0000000000 */
[----:B-1---5:R-:W-:Y:S05]  /*1680*/  CALL.ABS.NOINC R14 ;  /* 0x000000000e007343 */ /* 0x022fea0003c00000 */
.L_x_17:
[----:B------:R-:W-:-:S13]  /*1690*/  ISETP.NE.AND P0, PT, R102, 0x3, PT ;  /* 0x000000036600780c */ /* 0x000fda0003f05270 */
[----:B------:R-:W-:Y:S05]  /*16a0*/  @!P0 BRA `(.L_x_18) ;  /* 0x0000000000048947 */ /* 0x000fea0003800000 */
[----:B------:R-:W-:Y:S01]  /*16b0*/  BPT.TRAP 0x1 ;  /* 0x000000040000795c */ /* 0x000fe20000300000 */
.L_x_18:
[----:B------:R-:W0:Y:S01]  /*16c0*/  S2UR UR5, SR_CgaCtaId ;  /* 0x00000000000579c3 */ /* 0x000e220000008800 */
[----:B------:R-:W-:Y:S01]  /*16d0*/  UMOV UR4, 0x400 ;  /* 0x0000040000047882 */ /* 0x000fe20000000000 */
[----:B------:R-:W-:Y:S02]  /*16e0*/  IMAD.U32 R0, RZ, RZ, UR40 ;  /* 0x00000028ff007e24 */ /* 0x000fe4000f8e00ff */
[----:B------:R-:W-:-:S03]  /*16f0*/  IMAD.U32 R3, RZ, RZ, UR42 ;  /* 0x0000002aff037e24 */ /* 0x000fc6000f8e00ff */
[----:B------:R-:W-:Y:S01]  /*1700*/  SHF.L.U32 R0, R0, 0x1f, RZ ;  /* 0x0000001f00007819 */ /* 0x000fe200000006ff */
[----:B0-----:R-:W-:-:S06]  /*1710*/  ULEA UR4, UR5, UR4, 0x18 ;  /* 0x0000000405047291 */ /* 0x001fcc000f8ec03f */
[----:B------:R-:W-:-:S04]  /*1720*/  IMAD.U32 R6, RZ, RZ, UR4 ;  /* 0x00000004ff067e24 */ /* 0x000fc8000f8e00ff */
[----:B------:R-:W-:-:S04]  /*1730*/  IMAD R3, R3, 0x8, R6 ;  /* 0x0000000803037824 */ /* 0x000fc800078e0206 */
[----:B------:R0:W1:Y:S01]  /*1740*/  SYNCS.PHASECHK.TRANS64.TRYWAIT P1, [R3+URZ], R0 ;  /* 0x00000000030075a7 */ /* 0x000062000802017f */
[----:B------:R-:W-:Y:S05]  /*1750*/  @!P0 BRA `(.L_x_19) ;  /* 0x0000000000048947 */ /* 0x000fea0003800000 */
[----:B------:R-:W-:Y:S01]  /*1760*/  BPT.TRAP 0x1 ;  /* 0x000000040000795c */ /* 0x000fe20000300000 */
.L_x_19:
[----:B------:R-:W-:-:S05]  /*1770*/  IMAD.U32 R4, RZ, RZ, UR44 ;  /* 0x0000002cff047e24 */ /* 0x000fca000f8e00ff */
[----:B------:R-:W-:Y:S01]  /*1780*/  ISETP.GE.AND P2, PT, R4, 0x1, PT ;  /* 0x000000010400780c */ /* 0x000fe20003f46270 */
[----:B-1----:R-:W-:-:S12]  /*1790*/  @P1 BRA `(.L_x_20) ;  /* 0x0000000000081947 */ /* 0x002fd80003800000 */
[----:B------:R-:W1:Y:S02]  /*17a0*/  SYNCS.PHASECHK.TRANS64.TRYWAIT P1, [R3+URZ], R0 ;  /* 0x00000000030075a7 */ /* 0x000e64000802017f */
[----:B-1----:R-:W-:Y:S05]  /*17b0*/  @!P1 BRA `(.L_x_21) ;  /* 0x00000068001c9947 */ /* 0x002fea0003800000 */
.L_x_20:
[----:B------:R-:W-:Y:S05]  /*17c0*/  WARPSYNC.ALL ;  /* 0x0000000000007948 */ /* 0x000fea0003800000 */
[----:B------:R-:W-:Y:S01]  /*17d0*/  R2UR UR4, R6 ;  /* 0x00000000060472ca */ /* 0x000fe200000e0000 */
[----:B------:R-:W-:Y:S01]  /*17e0*/  ULEA UR5, UR42, UR45, 0xa ;  /* 0x0000002d2a057291 */ /* 0x000fe2000f8e503f */
[----:B------:R-:W-:Y:S01]  /*17f0*/  WARPGROUP.ARRIVE ;  /* 0x00000000000079c5 */ /* 0x000fe20000000000 */
[----:B------:R-:W-:Y:S01]  /*1800*/  UMOV UR9, 0x40000040 ;  /* 0x4000004000097882 */ /* 0x000fe20000000000 */
[----:B------:R-:W-:-:S04]  /*1810*/  UMOV UR11, 0x40000040 ;  /* 0x40000040000b7882 */ /* 0x000fc80000000000 */
[----:B------:R-:W-:-:S05]  /*1820*/  UMOV UR8, UR5 ;  /* 0x0000000500087c82 */ /* 0x000fca0008000000 */
[----:B------:R-:W-:-:S04]  /*1830*/  UIADD3 UR4, UR4, 0x14100, URZ ;  /* 0x0001410004047890 */ /* 0x000fc8000fffe03f */
[----:B------:R-:W-:-:S04]  /*1840*/  USHF.R.U32.HI UR4, URZ, 0x4, UR4 ;  /* 0x000000043f047899 */ /* 0x000fc80008011604 */
[----:B------:R-:W-:-:S04]  /*1850*/  ULOP3.LUT UR4, UR4, 0x3fff, URZ, 0xc0, !UPT ;  /* 0x00003fff04047892 */ /* 0x000fc8000f8ec03f */
[----:B------:R-:W-:-:S04]  /*1860*/  ULOP3.LUT UR4, UR4, 0x2000000, URZ, 0xfc, !UPT ;  /* 0x0200000004047892 */ /* 0x000fc8000f8efc3f */
[----:B------:R-:W-:-:S07]  /*1870*/  ULEA UR6, UR42, UR4, 0xa ;  /* 0x000000042a067291 */ /* 0x000fce000f8e503f */
[----:B------:R-:W-:Y:S02]  /*1880*/  UMOV UR10, UR6 ;  /* 0x00000006000a7c82 */ /* 0x000fe40008000000 */
[----:B------:R-:W-:Y:S01]  /*1890*/  HGMMA.64x128x16.F32 R24, gdesc[UR8].tnspA.tnspB, RZ, !UPT, gsb0 ;  /* 0x61e00000081879f0 */ /* 0x000fe2000c0008ff */
[----:B------:R-:W-:Y:S02]  /*18a0*/  UIADD3 UR8, UR5, 0x80, URZ ;  /* 0x0000008005087890 */ /* 0x000fe4000fffe03f */
[----:B------:R-:W-:Y:S01]  /*18b0*/  UIADD3 UR10, UR6, 0x80, URZ ;  /* 0x00000080060a7890 */ /* 0x000fe2000fffe03f */
[----:B------:R-:W-:Y:S01]  /*18c0*/  UMOV UR9, 0x40000040 ;  /* 0x4000004000097882 */ /* 0x000fe20000000000 */
[----:B------:R-:W-:Y:S01]  /*18d0*/  UMOV UR11, 0x40000040 ;  /* 0x40000040000b7882 */ /* 0x000fe20000000000 */
[----:B------:R-:W-:Y:S02]  /*18e0*/  WARPGROUP.DEPBAR.LE gsb0, 0x0 ;  /* 0x00008000000079c5 */ /* 0x000fe40000010000 */
[----:B------:R-:W-:-:S06]  /*18f0*/  WARPGROUP.ARRIVE ;  /* 0x00000000000079c5 */ /* 0x000fcc0000000000 */
[----:B------:R-:W-:Y:S01]  /*1900*/  HGMMA.64x128x16.F32 R24, gdesc[UR8].tnspA.tnspB, R24, gsb0 ;  /* 0x61e00000081879f0 */ /* 0x000fe20008000818 */
        /* <DEDUP_REMOVED lines=13> */
[----:B------:R-:W-:Y:S03]  /*19e0*/  HGMMA.64x128x16.F32 R24, gdesc[UR8].tnspA.tnspB, R24, gsb0 ;  /* 0x61e00000081879f0 */ /* 0x000fe60008000818 */
[----:B------:R-:W-:Y:S02]  /*19f0*/  WARPGROUP.DEPBAR.LE gsb0, 0x0 ;  /* 0x00008000000079c5 */ /* 0x000fe40000010000 */
[----:B------:R-:W-:Y:S05]  /*1a00*/  @!P2 BRA `(.L_x_22) ;  /* 0x000000040028a947 */ /* 0x000fea0003800000 */
[----:B------:R-:W-:Y:S01]  /*1a10*/  UIADD3 UR5, UR42, 0x1, URZ ;  /* 0x000000012a057890 */ /* 0x000fe2000fffe03f */
[----:B01----:R-:W-:Y:S02]  /*1a20*/  IMAD.U32 R0, RZ, RZ, UR44 ;  /* 0x0000002cff007e24 */ /* 0x003fe4000f8e00ff */
[----:B------:R-:W-:Y:S01]  /*1a30*/  IMAD.U32 R3, RZ, RZ, UR42 ;  /* 0x0000002aff037e24 */ /* 0x000fe2000f8e00ff */
[----:B------:R-:W-:-:S04]  /*1a40*/  UISETP.NE.AND UP0, UPT, UR5, 0x5, UPT ;  /* 0x000000050500788c */ /* 0x000fc8000bf05270 */
[----:B------:R-:W-:Y:S02]  /*1a50*/  USEL UR6, URZ, 0x1, UP0 ;  /* 0x000000013f067887 */ /* 0x000fe40008000000 */
[----:B------:R-:W-:Y:S02]  /*1a60*/  USEL UR5, UR5, URZ, UP0 ;  /* 0x0000003f05057287 */ /* 0x000fe40008000000 */
[----:B------:R-:W-:-:S06]  /*1a70*/  ULOP3.LUT UR6, UR40, UR6, URZ, 0x3c, !UPT ;  /* 0x0000000628067292 */ /* 0x000fcc000f8e3c3f */
[----:B------:R-:W-:-:S07]  /*1a80*/  IMAD.U32 R7, RZ, RZ, UR6 ;  /* 0x00000006ff077e24 */ /* 0x000fce000f8e00ff */
.L_x_29:
[----:B------:R-:W-:Y:S05]  /*1a90*/  @!P0 BRA `(.L_x_23) ;  /* 0x0000000000048947 */ /* 0x000fea0003800000 */
[----:B------:R-:W-:Y:S01]  /*1aa0*/  BPT.TRAP 0x1 ;  /* 0x000000040000795c */ /* 0x000fe20000300000 */
.L_x_23:
[----:B------:R-:W0:Y:S01]  /*1ab0*/  S2UR UR7, SR_CgaCtaId ;  /* 0x00000000000779c3 */ /* 0x000e220000008800 */
[----:B------:R-:W-:Y:S01]  /*1ac0*/  UMOV UR6, 0x400 ;  /* 0x0000040000067882 */ /* 0x000fe20000000000 */
[----:B------:R-:W-:Y:S01]  /*1ad0*/  IMAD.U32 R5, RZ, RZ, UR5 ;  /* 0x00000005ff057e24 */ /* 0x000fe2000f8e00ff */
[----:B------:R-:W-:Y:S01]  /*1ae0*/  SHF.L.U32 R4, R7, 0x1f, RZ ;  /* 0x0000001f07047819 */ /* 0x000fe200000006ff */
[----:B0-----:R-:W-:-:S06]  /*1af0*/  ULEA UR6, UR7, UR6, 0x18 ;  /* 0x0000000607067291 */ /* 0x001fcc000f8ec03f */
[----:B------:R-:W-:-:S04]  /*1b00*/  IMAD.U32 R6, RZ, RZ, UR6 ;  /* 0x00000006ff067e24 */ /* 0x000fc8000f8e00ff */
[----:B------:R-:W-:-:S04]  /*1b10*/  IMAD R5, R5, 0x8, R6 ;  /* 0x0000000805057824 */ /* 0x000fc800078e0206 */
[----:B------:R0:W1:Y:S01]  /*1b20*/  SYNCS.PHASECHK.TRANS64.TRYWAIT P1, [R5+URZ], R4 ;  /* 0x00000004050075a7 */ /* 0x000062000802017f */
[----:B------:R-:W-:Y:S05]  /*1b30*/  @!P0 BRA `(.L_x_24) ;  /* 0x0000000000048947 */ /* 0x000fea0003800000 */
[----:B------:R-:W-:Y:S01]  /*1b40*/  BPT.TRAP 0x1 ;  /* 0x000000040000795c */ /* 0x000fe20000300000 */
.L_x_24:
[----:B-1----:R-:W-:Y:S05]  /*1b50*/  @P1 BRA `(.L_x_25) ;  /* 0x0000000000081947 */ /* 0x002fea0003800000 */
[----:B------:R-:W1:Y:S02]  /*1b60*/  SYNCS.PHASECHK.TRANS64.TRYWAIT P1, [R5+URZ], R4 ;  /* 0x00000004050075a7 */ /* 0x000e64000802017f */
[----:B-1----:R-:W-:Y:S05]  /*1b70*/  @!P1 BRA `(.L_x_26) ;  /* 0x0000006400409947 */ /* 0x002fea0003800000 */
.L_x_25:
[----:B------:R-:W-:Y:S01]  /*1b80*/  ULEA UR6, UR5, UR45, 0xa ;  /* 0x0000002d05067291 */ /* 0x000fe2000f8e503f */
[----:B------:R-:W-:Y:S01]  /*1b90*/  WARPGROUP.ARRIVE ;  /* 0x00000000000079c5 */ /* 0x000fe20000000000 */
[----:B------:R-:W-:Y:S01]  /*1ba0*/  ULEA UR7, UR5, UR4, 0xa ;  /* 0x0000000405077291 */ /* 0x000fe2000f8e503f */
[----:B------:R-:W-:Y:S01]  /*1bb0*/  UMOV UR9, 0x40000040 ;  /* 0x4000004000097882 */ /* 0x000fe20000000000 */
[----:B------:R-:W-:-:S03]  /*1bc0*/  UMOV UR11, 0x40000040 ;  /* 0x40000040000b7882 */ /* 0x000fc60000000000 */
[----:B------:R-:W-:Y:S02]  /*1bd0*/  UMOV UR8, UR6 ;  /* 0x0000000600087c82 */ /* 0x000fe40008000000 */
[----:B------:R-:W-:Y:S02]  /*1be0*/  UMOV UR10, UR7 ;  /* 0x00000007000a7c82 */ /* 0x000fe40008000000 */
[----:B------:R-:W-:Y:S01]  /*1bf0*/  HGMMA.64x128x16.F32 R24, gdesc[UR8].tnspA.tnspB, R24, gsb0 ;  /* 0x61e00000081879f0 */ /* 0x000fe20008000818 */
[----:B------:R-:W-:Y:S02]  /*1c00*/  UIADD3 UR8, UR6, 0x80, URZ ;  /* 0x0000008006087890 */ /* 0x000fe4000fffe03f */
[----:B------:R-:W-:Y:S01]  /*1c10*/  UIADD3 UR10, UR7, 0x80, URZ ;  /* 0x00000080070a7890 */ /* 0x000fe2000fffe03f */
[----:B------:R-:W-:Y:S01]  /*1c20*/  UMOV UR9, 0x40000040 ;  /* 0x4000004000097882 */ /* 0x000fe20000000000 */
[----:B------:R-:W-:Y:S01]  /*1c30*/  UMOV UR11, 0x40000040 ;  /* 0x40000040000b7882 */ /* 0x000fe20000000000 */
[----:B------:R-:W-:-:S02]  /*1c40*/  WARPGROUP.DEPBAR.LE gsb0, 0x0 ;  /* 0x00008000000079c5 */ /* 0x000fc40000010000 */
        /* <DEDUP_REMOVED lines=18> */
[----:B------:R-:W-:Y:S01]  /*1d70*/  BPT.TRAP 0x1 ;  /* 0x000000040000795c */ /* 0x000fe20000300000 */
.L_x_27:
[----:B------:R-:W-:-:S13]  /*1d80*/  ISETP.NE.AND P1, PT, R22, RZ, PT ;  /* 0x000000ff1600720c */ /* 0x000fda0003f25270 */
[----:B01----:R-:W-:-:S04]  /*1d90*/  @P1 IMAD R4, R3, 0x8, R6 ;  /* 0x0000000803041824 */ /* 0x003fc800078e0206 */
[----:B------:R-:W-:-:S05]  /*1da0*/  @P1 VIADD R4, R4, 0x28 ;  /* 0x0000002804041836 */ /* 0x000fca0000000000 */
[----:B------:R-:W-:-:S04]  /*1db0*/  @P1 PRMT R4, R19, 0x654, R4 ;  /* 0x0000065413041816 */ /* 0x000fc80000000004 */
[----:B------:R0:W-:Y:S01]  /*1dc0*/  @P1 SYNCS.ARRIVE.TRANS64.RED.A1T0 RZ, [R4+URZ], RZ ;  /* 0x000000ff04ff19a7 */ /* 0x0001e2000810043f */
[----:B------:R-:W-:-:S13]  /*1dd0*/  ISETP.GT.U32.AND P1, PT, R18, 0x1, PT ;  /* 0x000000011200780c */ /* 0x000fda0003f24070 */
[----:B0-----:R-:W-:Y:S05]  /*1de0*/  @P1 BRA `(.L_x_28) ;  /* 0x0000000000041947 */ /* 0x001fea0003800000 */
[----:B------:R-:W-:Y:S01]  /*1df0*/  BPT.TRAP 0x1 ;  /* 0x000000040000795c */ /* 0x000fe20000300000 */
.L_x_28:
[----:B------:R-:W-:Y:S01]  /*1e00*/  UIADD3 UR5, UR5, 0x1, URZ ;  /* 0x0000000105057890 */ /* 0x000fe2000fffe03f */
[C---:B------:R-:W-:Y:S01]  /*1e10*/  ISETP.GT.AND P2, PT, R0.reuse, 0x1, PT ;  /* 0x000000010000780c */ /* 0x040fe20003f44270 */
[----:B------:R-:W-:Y:S02]  /*1e20*/  VIADD R3, R3, 0x1 ;  /* 0x0000000103037836 */ /* 0x000fe40000000000 */
[----:B------:R-:W-:Y:S01]  /*1e30*/  UISETP.NE.AND UP0, UPT, UR5, 0x5, UPT ;  /* 0x000000050500788c */ /* 0x000fe2000bf05270 */
[----:B------:R-:W-:Y:S02]  /*1e40*/  VIADD R0, R0, 0xffffffff ;  /* 0xffffffff00007836 */ /* 0x000fe40000000000 */
[C---:B------:R-:W-:Y:S01]  /*1e50*/  ISETP.NE.AND P1, PT, R3.reuse, 0x5, PT ;  /* 0x000000050300780c */ /* 0x040fe20003f25270 */
[----:B------:R-:W-:Y:S02]  /*1e60*/  USEL UR6, URZ, 0x1, UP0 ;  /* 0x000000013f067887 */ /* 0x000fe40008000000 */
[----:B------:R-:W-:Y:S01]  /*1e70*/  USEL UR5, UR5, URZ, UP0 ;  /* 0x0000003f05057287 */ /* 0x000fe20008000000 */
[----:B------:R-:W-:-:S03]  /*1e80*/  SEL R3, R3, RZ, P1 ;  /* 0x000000ff03037207 */ /* 0x000fc60000800000 */
[----:B------:R-:W-:Y:S01]  /*1e90*/  LOP3.LUT R7, R7, UR6, RZ, 0x3c, !PT ;  /* 0x0000000607077c12 */ /* 0x000fe2000f8e3cff */
[----:B------:R-:W-:Y:S07]  /*1ea0*/  @P2 BRA `(.L_x_29) ;  /* 0xfffffff800f82947 */ /* 0x000fee000383ffff */
.L_x_22:
[----:B01----:R-:W0:Y:S02]  /*1eb0*/  LDC R0, c[0x0][0x28c] ;  /* 0x0000a300ff007b82 */ /* 0x003e240000000800 */
[----:B0-----:R-:W-:-:S13]  /*1ec0*/  ISETP.GE.AND P1, PT, R0, 0x1, PT ;  /* 0x000000010000780c */ /* 0x001fda0003f26270 */
[----:B------:R-:W-:Y:S05]  /*1ed0*/  @!P1 BRA `(.L_x_30) ;  /* 0x0000000000449947 */ /* 0x000fea0003800000 */
[----:B------:R-:W-:Y:S05]  /*1ee0*/  @!P0 BRA `(.L_x_31) ;  /* 0x0000000000048947 */ /* 0x000fea0003800000 */
[----:B------:R-:W-:Y:S01]  /*1ef0*/  BPT.TRAP 0x1 ;  /* 0x000000040000795c */ /* 0x000fe20000300000 */
.L_x_31:
[----:B------:R-:W-:-:S13]  /*1f00*/  ISETP.NE.AND P0, PT, R22, RZ, PT ;  /* 0x000000ff1600720c */ /* 0x000fda0003f05270 */
[----:B------:R-:W-:-:S05]  /*1f10*/  VOTEU.ANY UP0, P0 ;  /* 0x00000000003f7886 */ /* 0x000fca0000000100 */
[----:B------:R-:W-:-:S06]  /*1f20*/  @UP0 UIADD3 UR4, UR44, UR42, URZ ;  /* 0x0000002a2c040290 */ /* 0x000fcc000fffe03f */
[----:B------:R-:W-:Y:S02]  /*1f30*/  IMAD.U32 R4, RZ, RZ, UR4 ;  /* 0x00000004ff047e24 */ /* 0x000fe4000f8e00ff */
[----:B------:R-:W-:Y:S02]  /*1f40*/  IMAD.U32 R3, RZ, RZ, UR4 ;  /* 0x00000004ff037e24 */ /* 0x000fe4000f8e00ff */
[----:B------:R-:W-:-:S05]  /*1f50*/  @P0 IMAD.WIDE.U32 R4, R4, -0x33333333, RZ ;  /* 0xcccccccd04040825 */ /* 0x000fca00078e00ff */
[----:B------:R-:W-:-:S05]  /*1f60*/  @P0 SHF.R.U32.HI R0, RZ, 0x2, R5 ;  /* 0x00000002ff000819 */ /* 0x000fca0000011605 */
[----:B------:R-:W-:-:S04]  /*1f70*/  @P0 IMAD R0, R0, -0x5, R3 ;  /* 0xfffffffb00000824 */ /* 0x000fc800078e0203 */
[----:B------:R-:W-:-:S04]  /*1f80*/  @P0 IMAD R0, R0, 0x8, R6 ;  /* 0x0000000800000824 */ /* 0x000fc800078e0206 */
[----:B------:R-:W-:-:S05]  /*1f90*/  @P0 VIADD R0, R0, 0x28 ;  /* 0x0000002800000836 */ /* 0x000fca0000000000 */
[----:B------:R-:W-:-:S04]  /*1fa0*/  @P0 PRMT R0, R19, 0x654, R0 ;  /* 0x0000065413000816 */ /* 0x000fc80000000000 */
[----:B------:R0:W-:Y:S01]  /*1fb0*/  @P0 SYNCS.ARRIVE.TRANS64.RED.A1T0 RZ, [R0+URZ], RZ ;  /* 0x000000ff00ff09a7 */ /* 0x0001e2000810043f */
[----:B------:R-:W-:-:S13]  /*1fc0*/  ISETP.GT.U32.AND P0, PT, R18, 0x1, PT ;  /* 0x000000011200780c */ /* 0x000fda0003f04070 */
[----:B0-----:R-:W-:Y:S05]  /*1fd0*/  @P0 BRA `(.L_x_30) ;  /* 0x0000000000040947 */ /* 0x001fea0003800000 */
[----:B------:R-:W-:Y:S01]  /*1fe0*/  BPT.TRAP 0x1 ;  /* 0x000000040000795c */ /* 0x000fe20000300000 */
.L_x_30:
[----:B------:R-:W-:Y:S01]  /*1ff0*/  IMAD.SHL.U32 R100, R100, 0x80, RZ ;  /* 0x0000008064647824 */ /* 0x000fe200078e00ff */
[----:B------:R-:W-:Y:S01]  /*2000*/  UIADD3 UR42, UR43, UR42, URZ ;  /* 0x0000002a2b2a7290 */ /* 0x000fe2000fffe03f */
[----:B------:R-:W-:Y:S01]  /*2010*/  SHF.R.S32.HI R11, RZ, 0x1f, R101 ;  /* 0x0000001fff0b7819 */ /* 0x000fe20000011465 */
[----:B------:R-:W-:Y:S01]  /*2020*/  UISETP.GE.U32.AND UP1, UPT, UR43, 0x5, UPT ;  /* 0x000000052b00788c */ /* 0x000fe2000bf26070 */
[----:B------:R-:W-:Y:S01]  /*2030*/  IMAD.SHL.U32 R6, R103, 0x80, RZ ;  /* 0x0000008067067824 */ /* 0x000fe200078e00ff */
[----:B------:R-:W-:Y:S01]  /*2040*/  ULDC UR7, c[0x0][0x288] ;  /* 0x0000a20000077ab9 */ /* 0x000fe20000000800 */
[C---:B------:R-:W-:Y:S01]  /*2050*/  LOP3.LUT R8, R100.reuse, 0x6, R95, 0xf8, !PT ;  /* 0x0000000664087812 */ /* 0x040fe200078ef85f */
[----:B------:R-:W-:Y:S01]  /*2060*/  UISETP.GT.U32.AND UP0, UPT, UR42, 0x4, UPT ;  /* 0x000000042a00788c */ /* 0x000fe2000bf04070 */
[----:B------:R-:W-:Y:S01]  /*2070*/  ISETP.GE.AND P0, PT, R100, UR7, PT ;  /* 0x0000000764007c0c */ /* 0x000fe2000bf06270 */
[----:B------:R-:W-:Y:S01]  /*2080*/  ULDC.64 UR4, c[0x0][0x5d0] ;  /* 0x0001740000047ab9 */ /* 0x000fe20000000a00 */
[--C-:B------:R-:W-:Y:S01]  /*2090*/  SHF.R.S32.HI R9, RZ, 0x1f, R8.reuse ;  /* 0x0000001fff097819 */ /* 0x100fe20000011408 */
[----:B------:R-:W-:Y:S01]  /*20a0*/  ULDC UR10, c[0x0][0x284] ;  /* 0x0000a100000a7ab9 */ /* 0x000fe20000000800 */
[----:B------:R-:W-:Y:S01]  /*20b0*/  IMAD R0, R11, UR4, RZ ;  /* 0x000000040b007c24 */ /* 0x000fe2000f8e02ff */
[----:B------:R-:W-:Y:S01]  /*20c0*/  UISETP.LT.U32.AND UP0, UPT, UR43, 0x5, UP0 ;  /* 0x000000052b00788c */ /* 0x000fe20008701070 */
[----:B------:R-:W-:Y:S01]  /*20d0*/  ISETP.GE.OR P0, PT, R6, UR10, P0 ;  /* 0x0000000a06007c0c */ /* 0x000fe20008706670 */
[----:B------:R-:W-:Y:S01]  /*20e0*/  IMAD.WIDE.U32 R4, R101, UR4, R8 ;  /* 0x0000000465047c25 */ /* 0x000fe2000f8e0008 */
[----:B------:R-:W-:Y:S01]  /*20f0*/  ULDC.64 UR8, c[0x0][0x5c8] ;  /* 0x0001720000087ab9 */ /* 0x000fe20000000a00 */
[----:B------:R-:W-:-:S02]  /*2100*/  USEL UR6, URZ, 0x1, !UP0 ;  /* 0x000000013f067887 */ /* 0x000fc4000c000000 */
[----:B------:R-:W-:Y:S01]  /*2110*/  IMAD R3, R101, UR5, R0 ;  /* 0x0000000565037c24 */ /* 0x000fe2000f8e0200 */
[----:B------:R-:W-:Y:S01]  /*2120*/  @UP1 UIMAD.WIDE.U32 UR4, UR42, -0x33333333, URZ ;  /* 0xcccccccd2a0418a5 */ /* 0x000fe2000f8e003f */
[----:B------:R-:W-:Y:S01]  /*2130*/  IMAD.WIDE R104, R103, 0x80, R88 ;  /* 0x0000008067687825 */ /* 0x000fe200078e0258 */
[----:B------:R-:W-:Y:S02]  /*2140*/  ULOP3.LUT UR40, UR40, UR6, URZ, 0x3c, !UPT ;  /* 0x0000000628287292 */ /* 0x000fe4000f8e3c3f */
[----:B------:R-:W-:Y:S01]  /*2150*/  @UP1 USHF.R.U32.HI UR4, URZ, 0x2, UR5 ;  /* 0x000000023f041899 */ /* 0x000fe20008011605 */
[----:B------:R-:W-:Y:S02]  /*2160*/  IMAD.IADD R5, R5, 0x1, R3 ;  /* 0x0000000105057824 */ /* 0x000fe400078e0203 */
[----:B------:R-:W-:Y:S01]  /*2170*/  IMAD R3, R105, UR8, RZ ;  /* 0x0000000869037c24 */ /* 0x000fe2000f8e02ff */
[----:B------:R-:W-:Y:S01]  /*2180*/  @UP1 ULOP3.LUT UR40, UR40, 0x1, UR4, 0x78, !UPT ;  /* 0x0000000128281892 */ /* 0x000fe2000f8e7804 */
[----:B------:R-:W-:-:S04]  /*2190*/  IMAD.WIDE.U32 R106, R104, UR8, R4 ;  /* 0x00000008686a7c25 */ /* 0x000fc8000f8e0004 */
[----:B------:R-:W-:Y:S02]  /*21a0*/  IMAD R7, R104, UR9, R3 ;  /* 0x0000000968077c24 */ /* 0x000fe4000f8e0203 */
[----:B------:R-:W-:Y:S01]  /*21b0*/  IMAD.MOV.U32 R0, RZ, RZ, -0x1 ;  /* 0xffffffffff007424 */ /* 0x000fe200078e00ff */
[----:B------:R-:W-:Y:S06]  /*21c0*/  @P0 BRA `(.L_x_32) ;  /* 0x00000040001c0947 */ /* 0x000fec0003800000 */
[----:B-----5:R-:W-:Y:S01]  /*21d0*/  FSETP.NEU.AND P0, PT, R90, RZ, PT ;  /* 0x000000ff5a00720b */ /* 0x020fe20003f0d000 */
[----:B------:R-:W-:Y:S01]  /*21e0*/  IMAD.IADD R4, R94, 0x1, -R100 ;  /* 0x000000015e047824 */ /* 0x000fe200078e0a64 */
[----:B------:R-:W-:Y:S01]  /*21f0*/  BSSY B0, `(.L_x_32) ;  /* 0x0000404000007945 */ /* 0x000fe20003800000 */
[----:B------:R-:W-:Y:S02]  /*2200*/  IMAD.IADD R3, R99, 0x1, -R6 ;  /* 0x0000000163037824 */ /* 0x000fe400078e0a06 */
[----:B------:R-:W-:Y:S01]  /*2210*/  IMAD.IADD R103, R107, 0x1, R7 ;  /* 0x000000016b677824 */ /* 0x000fe200078e0207 */
[----:B------:R-:W-:-:S04]  /*2220*/  ISETP.GT.AND P2, PT, R4, RZ, PT ;  /* 0x000000ff0400720c */ /* 0x000fc80003f44270 */
[----:B------:R-:W-:-:S03]  /*2230*/  ISETP.GT.AND P1, PT, R3, RZ, P2 ;  /* 0x000000ff0300720c */ /* 0x000fc60001724270 */
[----:B------:R-:W-:Y:S10]  /*2240*/  @!P0 BRA `(.L_x_33) ;  /* 0x0000002c00288947 */ /* 0x000ff40003800000 */
[----:B------:R-:W0:Y:S01]  /*2250*/  LDC.64 R110, c[0x0][0x5b8] ;  /* 0x00016e00ff6e7b82 */ /* 0x000e220000000a00 */
[----:B------:R-:W-:-:S07]  /*2260*/  ULDC.64 UR4, c[0x0][0x5c0] ;  /* 0x0001700000047ab9 */ /* 0x000fce0000000a00 */
[----:B------:R-:W1:Y:S08]  /*2270*/  LDC.64 R112, c[0x0][0x5b0] ;  /* 0x00016c00ff707b82 */ /* 0x000e700000000a00 */
[----:B------:R-:W2:Y:S01]  /*2280*/  LDC.64 R114, c[0x0][0x5a8] ;  /* 0x00016a00ff727b82 */ /* 0x000ea20000000a00 */
[-C--:B0-----:R-:W-:Y:S02]  /*2290*/  IMAD R6, R11, R110.reuse, RZ ;  /* 0x0000006e0b067224 */ /* 0x081fe400078e02ff */
[----:B------:R-:W-:-:S04]  /*22a0*/  IMAD.WIDE.U32 R108, R101, R110, R8 ;  /* 0x0000006e656c7225 */ /* 0x000fc800078e0008 */
[----:B------:R-:W-:Y:S02]  /*22b0*/  IMAD R107, R101, R111, R6 ;  /* 0x0000006f656b7224 */ /* 0x000fe400078e0206 */
[-C--:B-1----:R-:W-:Y:S02]  /*22c0*/  IMAD R5, R105, R112.reuse, RZ ;  /* 0x0000007069057224 */ /* 0x082fe400078e02ff */
[----:B------:R-:W-:Y:S02]  /*22d0*/  IMAD.IADD R13, R109, 0x1, R107 ;  /* 0x000000016d0d7824 */ /* 0x000fe400078e026b */
[----:B------:R-:W-:Y:S02]  /*22e0*/  IMAD.MOV.U32 R12, RZ, RZ, R108 ;  /* 0x000000ffff0c7224 */ /* 0x000fe400078e006c */
[C---:B------:R-:W-:Y:S02]  /*22f0*/  IMAD R111, R104.reuse, R113, R5 ;  /* 0x00000071686f7224 */ /* 0x040fe400078e0205 */
[----:B------:R-:W-:-:S04]  /*2300*/  IMAD.WIDE.U32 R6, R104, R112, R12 ;  /* 0x0000007068067225 */ /* 0x000fc800078e000c */
[----:B------:R-:W-:Y:S01]  /*2310*/  IMAD.IADD R5, R7, 0x1, R111 ;  /* 0x0000000107057824 */ /* 0x000fe200078e026f */
[----:B--2---:R-:W-:-:S04]  /*2320*/  LEA R14, P0, R6, R114, 0x1 ;  /* 0x00000072060e7211 */ /* 0x004fc800078008ff */
[----:B------:R-:W-:-:S05]  /*2330*/  LEA.HI.X R15, R6, R115, R5, 0x1, P0 ;  /* 0x00000073060f7211 */ /* 0x000fca00000f0c05 */
[----:B------:R0:W2:Y:S01]  /*2340*/  @P1 LDG.E.LTC128B.U16 R5, desc[UR36][R14.64] ;  /* 0x000000240e051981 */ /* 0x0000a2000c1e1520 */
[----:B------:R-:W-:Y:S01]  /*2350*/  LEA R10, P0, R106, UR4, 0x1 ;  /* 0x000000046a0a7c11 */ /* 0x000fe2000f8008ff */
[----:B------:R-:W-:Y:S01]  /*2360*/  IMAD.WIDE.U32 R6, R104, R112, R8 ;  /* 0x0000007068067225 */ /* 0x000fe200078e0008 */
[----:B------:R-:W-:Y:S03]  /*2370*/  BSSY B1, `(.L_x_34) ;  /* 0x0000012000017945 */ /* 0x000fe60003800000 */
[----:B------:R-:W-:Y:S02]  /*2380*/  IMAD.IADD R7, R111, 0x1, R7 ;  /* 0x000000016f077824 */ /* 0x000fe400078e0207 */
[----:B------:R-:W-:Y:S01]  /*2390*/  IMAD.WIDE.U32 R20, R101, R110, R6 ;  /* 0x0000006e65147225 */ /* 0x000fe200078e0006 */
[----:B0-----:R-:W-:-:S03]  /*23a0*/  SHF.L.U64.HI R15, R112, 0x3, R113 ;  /* 0x00000003700f7819 */ /* 0x001fc60000010271 */
[----:B------:R-:W-:Y:S01]  /*23b0*/  IMAD.IADD R7, R107, 0x1, R21 ;  /* 0x000000016b077824 */ /* 0x000fe200078e0215 */
[----:B------:R-:W-:Y:S01]  /*23c0*/  LEA R6, P4, R20, R114, 0x1 ;  /* 0x0000007214067211 */ /* 0x000fe200078808ff */
[----:B------:R-:W-:-:S03]  /*23d0*/  IMAD.SHL.U32 R14, R112, 0x8, RZ ;  /* 0x00000008700e7824 */ /* 0x000fc600078e00ff */
[----:B------:R-:W-:Y:S01]  /*23e0*/  LEA.HI.X R7, R20, R115, R7, 0x1, P4 ;  /* 0x0000007314077211 */ /* 0x000fe200020f0c07 */
[----:B--2---:R-:W-:-:S05]  /*23f0*/  HADD2.F32 R11, -RZ, R5.H0_H0 ;  /* 0x20000005ff0b7230 */ /* 0x004fca0000004100 */
[----:B------:R-:W-:-:S04]  /*2400*/  FMUL R11, R11, R90 ;  /* 0x0000005a0b0b7220 */ /* 0x000fc80000400000 */
[----:B------:R-:W-:Y:S01]  /*2410*/  FFMA R24, R24, R23, R11 ;  /* 0x0000001718187223 */ /* 0x000fe2000000000b */
[----:B------:R-:W-:Y:S02]  /*2420*/  LEA.HI.X R11, R106, UR5, R103, 0x1, P0 ;  /* 0x000000056a0b7c11 */ /* 0x000fe400080f0c67 */
[----:B------:R-:W-:Y:S02]  /*2430*/  ISETP.GT.AND P0, PT, R4, 0x1, PT ;  /* 0x000000010400780c */ /* 0x000fe40003f04270 */
[----:B------:R-:W-:Y:S02]  /*2440*/  F2FP.F16.F32.PACK_AB R24, RZ, R24 ;  /* 0x00000018ff18723e */ /* 0x000fe400000000ff */
[----:B------:R-:W-:-:S03]  /*2450*/  ISETP.GT.AND P3, PT, R3, RZ, P0 ;  /* 0x000000ff0300720c */ /* 0x000fc60000764270 */
[----:B------:R0:W-:Y:S10]  /*2460*/  @P1 STG.E.U16 desc[UR36][R10.64], R24 ;  /* 0x000000180a001986 */ /* 0x0001f4000c101524 */
[----:B------:R-:W-:Y:S05]  /*2470*/  @!P3 BRA `(.L_x_35) ;  /* 0x000000000004b947 */ /* 0x000fea0003800000 */
[----:B------:R1:W5:Y:S02]  /*2480*/  LDG.E.LTC128B.U16 R5, desc[UR36][R6.64+0x2] ;  /* 0x0000022406057981 */ /* 0x000364000c1e1520 */
.L_x_35:
[----:B------:R-:W-:Y:S05]  /*2490*/  BSYNC B1 ;  /* 0x0000000000017941 */ /* 0x000fea0003800000 */
.L_x_34:
[----:B-----5:R-:W-:Y:S01]  /*24a0*/  HADD2.F32 R103, -RZ, R5.H0_H0 ;  /* 0x20000005ff677230 */ /* 0x020fe20000004100 */
[----:B------:R-:W-:Y:S01]  /*24b0*/  ISETP.GT.AND P2, PT, R3, 0x8, P2 ;  /* 0x000000080300780c */ /* 0x000fe20001744270 */
[----:B------:R-:W-:Y:S01]  /*24c0*/  IMAD.WIDE.U32 R20, R104, R112, R14 ;  /* 0x0000007068147225 */ /* 0x000fe200078e000e */
[----:B0-----:R-:W-:-:S03]  /*24d0*/  PRMT R24, R5, 0x7610, R24 ;  /* 0x0000761005187816 */ /* 0x001fc60000000018 */
[----:B------:R-:W-:Y:S01]  /*24e0*/  FMUL R12, R103, R90 ;  /* 0x0000005a670c7220 */ /* 0x000fe20000400000 */
[----:B------:R-:W-:Y:S01]  /*24f0*/  IMAD.IADD R111, R111, 0x1, R21 ;  /* 0x000000016f6f7824 */ /* 0x000fe200078e0215 */
[----:B------:R-:W-:Y:S02]  /*2500*/  IADD3 R108, P1, R108, R20, RZ ;  /* 0x000000146c6c7210 */ /* 0x000fe40007f3e0ff */
[----:B------:R-:W-:-:S03]  /*2510*/  FFMA R12, R25, R23, R12 ;  /* 0x00000017190c7223 */ /* 0x000fc6000000000c */
[----:B------:R-:W-:Y:S01]  /*2520*/  IMAD.X R13, R111, 0x1, R13, P1 ;  /* 0x000000016f0d7824 */ /* 0x000fe200008e060d */
[C---:B------:R-:W-:Y:S02]  /*2530*/  LEA R14, P1, R108.reuse, R114, 0x1 ;  /* 0x000000726c0e7211 */ /* 0x040fe400078208ff */
[----:B------:R-:W-:Y:S02]  /*2540*/  F2FP.F16.F32.PACK_AB R12, RZ, R12 ;  /* 0x0000000cff0c723e */ /* 0x000fe400000000ff */
[----:B------:R-:W-:Y:S02]  /*2550*/  LEA.HI.X R15, R108, R115, R13, 0x1, P1 ;  /* 0x000000736c0f7211 */ /* 0x000fe400008f0c0d */
[----:B------:R-:W-:-:S05]  /*2560*/  PRMT R21, R12, 0x7610, R21 ;  /* 0x000076100c157816 */ /* 0x000fca0000000015 */
[----:B------:R0:W-:Y:S04]  /*2570*/  @P3 STG.E.U16 desc[UR36][R10.64+0x2], R21 ;  /* 0x000002150a003986 */ /* 0x0001e8000c101524 */
[----:B------:R-:W2:Y:S01]  /*2580*/  @P2 LDG.E.LTC128B.U16 R24, desc[UR36][R14.64] ;  /* 0x000000240e182981 */ /* 0x000ea2000c1e1520 */
[----:B------:R-:W-:Y:S01]  /*2590*/  IADD3 R20, P1, R8, R20, RZ ;  /* 0x0000001408147210 */ /* 0x000fe20007f3e0ff */
[----:B------:R-:W-:Y:S01]  /*25a0*/  BSSY B1, `(.L_x_36) ;  /* 0x0000011000017945 */ /* 0x000fe20003800000 */
[----:B------:R-:W-:Y:S02]  /*25b0*/  SHF.L.U64.HI R13, R91, 0x1, R92 ;  /* 0x000000015b0d7819 */ /* 0x000fe4000001025c */
[----:B------:R-:W-:Y:S01]  /*25c0*/  ISETP.GT.AND P0, PT, R3, 0x8, P0 ;  /* 0x000000080300780c */ /* 0x000fe20000704270 */
[----:B0-----:R-:W-:Y:S01]  /*25d0*/  IMAD.X R21, R9, 0x1, R111, P1 ;  /* 0x0000000109157824 */ /* 0x001fe200008e066f */
[----:B------:R-:W-:Y:S01]  /*25e0*/  LEA R12, P1, R91, R10, 0x1 ;  /* 0x0000000a5b0c7211 */ /* 0x000fe200078208ff */
[----:B------:R-:W-:-:S04]  /*25f0*/  IMAD.WIDE.U32 R20, R101, R110, R20 ;  /* 0x0000006e65147225 */ /* 0x000fc800078e0014 */
[----:B------:R-:W-:Y:S01]  /*2600*/  IMAD.X R13, R13, 0x1, R11, P1 ;  /* 0x000000010d0d7824 */ /* 0x000fe200008e060b */
[----:B------:R-:W-:Y:S01]  /*2610*/  LEA R8, P3, R20, R114, 0x1 ;  /* 0x0000007214087211 */ /* 0x000fe200078608ff */
[----:B------:R-:W-:-:S05]  /*2620*/  IMAD.IADD R9, R107, 0x1, R21 ;  /* 0x000000016b097824 */ /* 0x000fca00078e0215 */
[----:B------:R-:W-:Y:S01]  /*2630*/  LEA.HI.X R9, R20, R115, R9, 0x1, P3 ;  /* 0x0000007314097211 */ /* 0x000fe200018f0c09 */
[----:B--2---:R-:W-:-:S05]  /*2640*/  HADD2.F32 R5, -RZ, R24.H0_H0 ;  /* 0x20000018ff057230 */ /* 0x004fca0000004100 */
[----:B------:R-:W-:-:S04]  /*2650*/  FMUL R5, R5, R90 ;  /* 0x0000005a05057220 */ /* 0x000fc80000400000 */
[----:B------:R-:W-:-:S05]  /*2660*/  FFMA R5, R26, R23, R5 ;  /* 0x000000171a057223 */ /* 0x000fca0000000005 */
[----:B------:R-:W-:-:S05]  /*2670*/  F2FP.F16.F32.PACK_AB R5, RZ, R5 ;  /* 0x00000005ff05723e */ /* 0x000fca00000000ff */
[----:B------:R0:W-:Y:S01]  /*2680*/  @P2 STG.E.U16 desc[UR36][R12.64], R5 ;  /* 0x000000050c002986 */ /* 0x0001e2000c101524 */
[----:B------:R-:W-:Y:S05]  /*2690*/  @!P0 BRA `(.L_x_37) ;  /* 0x0000000000048947 */ /* 0x000fea0003800000 */
[----:B------:R2:W5:Y:S02]  /*26a0*/  LDG.E.LTC128B.U16 R24, desc[UR36][R8.64+0x2] ;  /* 0x0000022408187981 */ /* 0x000564000c1e1520 */
.L_x_37:
[----:B------:R-:W-:Y:S05]  /*26b0*/  BSYNC B1 ;  /* 0x0000000000017941 */ /* 0x000fea0003800000 */
.L_x_36:
[----:B0----5:R-:W-:Y:S01]  /*26c0*/  HADD2.F32 R5, -RZ, R24.H0_H0 ;  /* 0x20000018ff057230 */ /* 0x021fe20000004100 */
[----:B------:R-:W-:Y:S01]  /*26d0*/  ISETP.GT.AND P1, PT, R4, 0x8, PT ;  /* 0x000000080400780c */ /* 0x000fe20003f24270 */
[----:B------:R-:W-:Y:S03]  /*26e0*/  BSSY B1, `(.L_x_38) ;  /* 0x0000008000017945 */ /* 0x000fe60003800000 */
[----:B------:R-:W-:Y:S01]  /*26f0*/  FMUL R14, R5, R90 ;  /* 0x0000005a050e7220 */ /* 0x000fe20000400000 */
[----:B------:R-:W-:-:S03]  /*2700*/  ISETP.GT.AND P2, PT, R3, RZ, P1 ;  /* 0x000000ff0300720c */ /* 0x000fc60000f44270 */
[----:B------:R-:W-:-:S05]  /*2710*/  FFMA R14, R27, R23, R14 ;  /* 0x000000171b0e7223 */ /* 0x000fca000000000e */
[----:B------:R-:W-:-:S05]  /*2720*/  F2FP.F16.F32.PACK_AB R14, RZ, R14 ;  /* 0x0000000eff0e723e */ /* 0x000fca00000000ff */
[----:B------:R0:W-:Y:S01]  /*2730*/  @P0 STG.E.U16 desc[UR36][R12.64+0x2], R14 ;  /* 0x0000020e0c000986 */ /* 0x0001e2000c101524 */
[----:B------:R-:W-:Y:S05]  /*2740*/  @!P2 BRA `(.L_x_39) ;  /* 0x000000000004a947 */ /* 0x000fea0003800000 */
[----:B------:R3:W5:Y:S02]  /*2750*/  LDG.E.LTC128B.U16 R24, desc[UR36][R6.64+0x10] ;  /* 0x0000102406187981 */ /* 0x000764000c1e1520 */
.L_x_39:
[----:B------:R-:W-:Y:S05]  /*2760*/  BSYNC B1 ;  /* 0x0000000000017941 */ /* 0x000fea0003800000 */
.L_x_38:
[----:B-----5:R-:W-:Y:S01]  /*2770*/  HADD2.F32 R5, -RZ, R24.H0_H0 ;  /* 0x20000018ff057230 */ /* 0x020fe20000004100 */
        /* <DEDUP_REMOVED lines=9> */
.L_x_41:
[----:B------:R-:W-:Y:S05]  /*2810*/  BSYNC B1 ;  /* 0x0000000000017941 */ /* 0x000fea0003800000 */
.L_x_40:
[----:B----45:R-:W-:Y:S01]  /*2820*/  HADD2.F32 R5, -RZ, R24.H0_H0 ;  /* 0x20000018ff057230 */ /* 0x030fe20000004100 */
[----:B------:R-:W-:Y:S01]  /*2830*/  ISETP.GT.AND P1, PT, R3, 0x8, P1 ;  /* 0x000000080300780c */ /* 0x000fe20000f24270 */
[----:B------:R-:W-:Y:S03]  /*2840*/  BSSY B1, `(.L_x_42) ;  /* 0x0000007000017945 */ /* 0x000fe60003800000 */
[----:B0-----:R-:W-:-:S04]  /*2850*/  FMUL R14, R5, R90 ;  /* 0x0000005a050e7220 */ /* 0x001fc80000400000 */
[----:B------:R-:W-:-:S05]  /*2860*/  FFMA R14, R29, R23, R14 ;  /* 0x000000171d0e7223 */ /* 0x000fca000000000e */
[----:B------:R-:W-:-:S05]  /*2870*/  F2FP.F16.F32.PACK_AB R14, RZ, R14 ;  /* 0x0000000eff0e723e */ /* 0x000fca00000000ff */
[----:B------:R0:W-:Y:S01]  /*2880*/  @P3 STG.E.U16 desc[UR36][R10.64+0x12], R14 ;  /* 0x0000120e0a003986 */ /* 0x0001e2000c101524 */
[----:B------:R-:W-:Y:S05]  /*2890*/  @!P1 BRA `(.L_x_43) ;  /* 0x0000000000049947 */ /* 0x000fea0003800000 */
[----:B------:R4:W5:Y:S02]  /*28a0*/  LDG.E.LTC128B.U16 R24, desc[UR36][R8.64+0x10] ;  /* 0x0000102408187981 */ /* 0x000964000c1e1520 */
.L_x_43:
[----:B------:R-:W-:Y:S05]  /*28b0*/  BSYNC B1 ;  /* 0x0000000000017941 */ /* 0x000fea0003800000 */
.L_x_42:
[----:B-----5:R-:W-:Y:S01]  /*28c0*/  HADD2.F32 R5, -RZ, R24.H0_H0 ;  /* 0x20000018ff057230 */ /* 0x020fe20000004100 */
[----:B------:R-:W-:Y:S01]  /*28d0*/  ISETP.GT.AND P0, PT, R3, 0x8, P0 ;  /* 0x000000080300780c */ /* 0x000fe20000704270 */
[----:B------:R-:W-:Y:S03]  /*28e0*/  BSSY B1, `(.L_x_44) ;  /* 0x0000007000017945 */ /* 0x000fe60003800000 */
[----:B------:R-:W-:-:S04]  /*28f0*/  FMUL R5, R5, R90 ;  /* 0x0000005a05057220 */ /* 0x000fc80000400000 */
[----:B------:R-:W-:-:S05]  /*2900*/  FFMA R5, R30, R23, R5 ;  /* 0x000000171e057223 */ /* 0x000fca0000000005 */
[----:B------:R-:W-:-:S05]  /*2910*/  F2FP.F16.F32.PACK_AB R5, RZ, R5 ;  /* 0x00000005ff05723e */ /* 0x000fca00000000ff */
[----:B------:R0:W-:Y:S01]  /*2920*/  @P1 STG.E.U16 desc[UR36][R12.64+0x10], R5 ;  /* 0x000010050c001986 */ /* 0x0001e2000c101524 */
[----:B------:R-:W-:Y:S05]  /*2930*/  @!P0 BRA `(.L_x_45) ;  /* 0x0000000000048947 */ /* 0x000fea0003800000 */
[----:B------:R0:W5:Y:S02]  /*2940*/  LDG.E.LTC128B.U16 R24, desc[UR36][R8.64+0x12] ;  /* 0x0000122408187981 */ /* 0x000164000c1e1520 */
.L_x_45:
[----:B------:R-:W-:Y:S05]  /*2950*/  BSYNC B1 ;  /* 0x0000000000017941 */ /* 0x000fea0003800000 */
.L_x_44:
        /* <DEDUP_REMOVED lines=10> */
.L_x_47:
[----:B------:R-:W-:Y:S05]  /*2a00*/  BSYNC B1 ;  /* 0x0000000000017941 */ /* 0x000fea0003800000 */
.L_x_46:
        /* <DEDUP_REMOVED lines=10> */
.L_x_49:
[----:B------:R-:W-:Y:S05]  /*2ab0*/  BSYNC B1 ;  /* 0x0000000000017941 */ /* 0x000fea0003800000 */
.L_x_48:
[----:B0----5:R-:W-:Y:S01]  /*2ac0*/  HADD2.F32 R5, -RZ, R24.H0_H0 ;  /* 0x20000018ff057230 */ /* 0x021fe20000004100 */
        /* <DEDUP_REMOVED lines=8> */
.L_x_51:
[----:B------:R-:W-:Y:S05]  /*2b50*/  BSYNC B1 ;  /* 0x0000000000017941 */ /* 0x000fea0003800000 */
.L_x_50:
        /* <DEDUP_REMOVED lines=9> */
.L_x_53:
[----:B------:R-:W-:Y:S05]  /*2bf0*/  BSYNC B1 ;  /* 0x0000000000017941 */ /* 0x000fea0003800000 */
.L_x_52:
        /* <DEDUP_REMOVED lines=10> */
.L_x_55:
[----:B------:R-:W-:Y:S05]  /*2ca0*/  BSYNC B1 ;  /* 0x0000000000017941 */ /* 0x000fea0003800000 */
.L_x_54:
        /* <DEDUP_REMOVED lines=10> */
.L_x_57:
[----:B------:R-:W-:Y:S05]  /*2d50*/  BSYNC B1 ;  /* 0x0000000000017941 */ /* 0x000fea0003800000 */
.L_x_56:
        /* <DEDUP_REMOVED lines=9> */
.L_x_59:
[----:B------:R-:W-:Y:S05]  /*2df0*/  BSYNC B1 ;  /* 0x0000000000017941 */ /* 0x000fea0003800000 */
.L_x_58:
        /* <DEDUP_REMOVED lines=9> */
.L_x_61:
[----:B------:R-:W-:Y:S05]  /*2e90*/  BSYNC B1 ;  /* 0x0000000000017941 */ /* 0x000fea0003800000 */
.L_x_60:
        /* <DEDUP_REMOVED lines=10> */
.L_x_63:
[----:B------:R-:W-:Y:S05]  /*2f40*/  BSYNC B1 ;  /* 0x0000000000017941 */ /* 0x000fea0003800000 */
.L_x_62:
        /* <DEDUP_REMOVED lines=10> */
.L_x_65:
[----:B------:R-:W-:Y:S05]  /*2ff0*/  BSYNC B1 ;  /* 0x0000000000017941 */ /* 0x000fea0003800000 */
.L_x_64:
        /* <DEDUP_REMOVED lines=9> */
.L_x_67:
[----:B------:R-:W-:Y:S05]  /*3090*/  BSYNC B1 ;  /* 0x0000000000017941 */ /* 0x000fea0003800000 */
.L_x_66:
        /* <DEDUP_REMOVED lines=9> */
.L_x_69:
[----:B------:R-:W-:Y:S05]  /*3130*/  BSYNC B1 ;  /* 0x0000000000017941 */ /* 0x000fea0003800000 */
.L_x_68:
        /* <DEDUP_REMOVED lines=10> */
.L_x_71:
[----:B------:R-:W-:Y:S05]  /*31e0*/  BSYNC B1 ;  /* 0x0000000000017941 */ /* 0x000fea0003800000 */
.L_x_70:
        /* <DEDUP_REMOVED lines=10> */
.L_x_73:
[----:B------:R-:W-:Y:S05]  /*3290*/  BSYNC B1 ;  /* 0x0000000000017941 */ /* 0x000fea0003800000 */
.L_x_72:
        /* <DEDUP_REMOVED lines=9> */
.L_x_75:
[----:B------:R-:W-:Y:S05]  /*3330*/  BSYNC B1 ;  /* 0x0000000000017941 */ /* 0x000fea0003800000 */
.L_x_74:
        /* <DEDUP_REMOVED lines=9> */
.L_x_77:
[----:B------:R-:W-:Y:S05]  /*33d0*/  BSYNC B1 ;  /* 0x0000000000017941 */ /* 0x000fea0003800000 */
.L_x_76:
        /* <DEDUP_REMOVED lines=10> */
.L_x_79:
[----:B------:R-:W-:Y:S05]  /*3480*/  BSYNC B1 ;  /* 0x0000000000017941 */ /* 0x000fea0003800000 */
.L_x_78:
        /* <DEDUP_REMOVED lines=10> */
.L_x_81:
[----:B------:R-:W-:Y:S05]  /*3530*/  BSYNC B1 ;  /* 0x0000000000017941 */ /* 0x000fea0003800000 */
.L_x_80:
        /* <DEDUP_REMOVED lines=9> */
.L_x_83:
[----:B------:R-:W-:Y:S05]  /*35d0*/  BSYNC B1 ;  /* 0x0000000000017941 */ /* 0x000fea0003800000 */
.L_x_82:
        /* <DEDUP_REMOVED lines=9> */
.L_x_85:
[----:B------:R-:W-:Y:S05]  /*3670*/  BSYNC B1 ;  /* 0x0000000000017941 */ /* 0x000fea0003800000 */
.L_x_84:
        /* <DEDUP_REMOVED lines=10> */
.L_x_87:
[----:B------:R-:W-:Y:S05]  /*3720*/  BSYNC B1 ;  /* 0x0000000000017941 */ /* 0x000fea0003800000 */
.L_x_86:
        /* <DEDUP_REMOVED lines=10> */
.L_x_89:
[----:B------:R-:W-:Y:S05]  /*37d0*/  BSYNC B1 ;  /* 0x0000000000017941 */ /* 0x000fea0003800000 */
.L_x_88:
        /* <DEDUP_REMOVED lines=9> */
.L_x_91:
[----:B------:R-:W-:Y:S05]  /*3870*/  BSYNC B1 ;  /* 0x0000000000017941 */ /* 0x000fea0003800000 */
.L_x_90:
        /* <DEDUP_REMOVED lines=9> */
.L_x_93:
[----:B------:R-:W-:Y:S05]  /*3910*/  BSYNC B1 ;  /* 0x0000000000017941 */ /* 0x000fea0003800000 */
.L_x_92:
        /* <DEDUP_REMOVED lines=10> */
.L_x_95:
[----:B------:R-:W-:Y:S05]  /*39c0*/  BSYNC B1 ;  /* 0x0000000000017941 */ /* 0x000fea0003800000 */
.L_x_94:
        /* <DEDUP_REMOVED lines=10> */
.L_x_97:
[----:B------:R-:W-:Y:S05]  /*3a70*/  BSYNC B1 ;  /* 0x0000000000017941 */ /* 0x000fea0003800000 */
.L_x_96:
        /* <DEDUP_REMOVED lines=9> */
.L_x_99:
[----:B------:R-:W-:Y:S05]  /*3b10*/  BSYNC B1 ;  /* 0x0000000000017941 */ /* 0x000fea0003800000 */
.L_x_98:
        /* <DEDUP_REMOVED lines=9> */
.L_x_101:
[----:B------:R-:W-:Y:S05]  /*3bb0*/  BSYNC B1 ;  /* 0x0000000000017941 */ /* 0x000fea0003800000 */
.L_x_100:
        /* <DEDUP_REMOVED lines=10> */
.L_x_103:
[----:B------:R-:W-:Y:S05]  /*3c60*/  BSYNC B1 ;  /* 0x0000000000017941 */ /* 0x000fea0003800000 */
.L_x_102:
        /* <DEDUP_REMOVED lines=10> */
.L_x_105:
[----:B------:R-:W-:Y:S05]  /*3d10*/  BSYNC B1 ;  /* 0x0000000000017941 */ /* 0x000fea0003800000 */
.L_x_104:
        /* <DEDUP_REMOVED lines=9> */
.L_x_107:
[----:B------:R-:W-:Y:S05]  /*3db0*/  BSYNC B1 ;  /* 0x0000000000017941 */ /* 0x000fea0003800000 */
.L_x_106:
        /* <DEDUP_REMOVED lines=9> */
.L_x_109:
[----:B------:R-:W-:Y:S05]  /*3e50*/  BSYNC B1 ;  /* 0x0000000000017941 */ /* 0x000fea0003800000 */
.L_x_108:
        /* <DEDUP_REMOVED lines=10> */
.L_x_111:
[----:B------:R-:W-:Y:S05]  /*3f00*/  BSYNC B1 ;  /* 0x0000000000017941 */ /* 0x000fea0003800000 */
.L_x_110:
        /* <DEDUP_REMOVED lines=10> */
.L_x_113:
[----:B------:R-:W-:Y:S05]  /*3fb0*/  BSYNC B1 ;  /* 0x0000000000017941 */ /* 0x000fea0003800000 */
.L_x_112:
        /* <DEDUP_REMOVED lines=9> */
.L_x_115:
[----:B------:R-:W-:Y:S05]  /*4050*/  BSYNC B1 ;  /* 0x0000000000017941 */ /* 0x000fea0003800000 */
.L_x_114:
        /* <DEDUP_REMOVED lines=9> */
.L_x_117:
[----:B------:R-:W-:Y:S05]  /*40f0*/  BSYNC B1 ;  /* 0x0000000000017941 */ /* 0x000fea0003800000 */
.L_x_116:
        /* <DEDUP_REMOVED lines=10> */
.L_x_119:
[----:B------:R-:W-:Y:S05]  /*41a0*/  BSYNC B1 ;  /* 0x0000000000017941 */ /* 0x000fea0003800000 */
.L_x_118:
        /* <DEDUP_REMOVED lines=10> */
.L_x_121:
[----:B------:R-:W-:Y:S05]  /*4250*/  BSYNC B1 ;  /* 0x0000000000017941 */ /* 0x000fea0003800000 */
.L_x_120:
        /* <DEDUP_REMOVED lines=9> */
.L_x_123:
[----:B------:R-:W-:Y:S05]  /*42f0*/  BSYNC B1 ;  /* 0x0000000000017941 */ /* 0x000fea0003800000 */
.L_x_122:
        /* <DEDUP_REMOVED lines=9> */
.L_x_125:
[----:B------:R-:W-:Y:S05]  /*4390*/  BSYNC B1 ;  /* 0x0000000000017941 */ /* 0x000fea0003800000 */
.L_x_124:
        /* <DEDUP_REMOVED lines=10> */
.L_x_127:
[----:B------:R-:W-:Y:S05]  /*4440*/  BSYNC B1 ;  /* 0x0000000000017941 */ /* 0x000fea0003800000 */
.L_x_126:
        /* <DEDUP_REMOVED lines=10> */
.L_x_129:
[----:B------:R-:W-:Y:S05]  /*44f0*/  BSYNC B1 ;  /* 0x0000000000017941 */ /* 0x000fea0003800000 */
.L_x_128:
        /* <DEDUP_REMOVED lines=9> */
.L_x_131:
[----:B------:R-:W-:Y:S05]  /*4590*/  BSYNC B1 ;  /* 0x0000000000017941 */ /* 0x000fea0003800000 */
.L_x_130:
        /* <DEDUP_REMOVED lines=9> */
.L_x_133:
[----:B------:R-:W-:Y:S05]  /*4630*/  BSYNC B1 ;  /* 0x0000000000017941 */ /* 0x000fea0003800000 */
.L_x_132:
        /* <DEDUP_REMOVED lines=10> */
.L_x_135:
[----:B------:R-:W-:Y:S05]  /*46e0*/  BSYNC B1 ;  /* 0x0000000000017941 */ /* 0x000fea0003800000 */
.L_x_134:
        /* <DEDUP_REMOVED lines=10> */
.L_x_137:
[----:B------:R-:W-:Y:S05]  /*4790*/  BSYNC B1 ;  /* 0x0000000000017941 */ /* 0x000fea0003800000 */
.L_x_136:
        /* <DEDUP_REMOVED lines=9> */
.L_x_139:
[----:B------:R-:W-:Y:S05]  /*4830*/  BSYNC B1 ;  /* 0x0000000000017941 */ /* 0x000fea0003800000 */
.L_x_138:
        /* <DEDUP_REMOVED lines=9> */
.L_x_141:
[----:B------:R-:W-:Y:S05]  /*48d0*/  BSYNC B1 ;  /* 0x0000000000017941 */ /* 0x000fea0003800000 */
.L_x_140:
        /* <DEDUP_REMOVED lines=10> */
.L_x_143:
[----:B------:R-:W-:Y:S05]  /*4980*/  BSYNC B1 ;  /* 0x0000000000017941 */ /* 0x000fea0003800000 */
.L_x_142:
        /* <DEDUP_REMOVED lines=10> */
.L_x_145:
[----:B------:R-:W-:Y:S05]  /*4a30*/  BSYNC B1 ;  /* 0x0000000000017941 */ /* 0x000fea0003800000 */
.L_x_144:
        /* <DEDUP_REMOVED lines=9> */
.L_x_147:
[----:B------:R-:W-:Y:S05]  /*4ad0*/  BSYNC B1 ;  /* 0x0000000000017941 */ /* 0x000fea0003800000 */
.L_x_146:
        /* <DEDUP_REMOVED lines=9> */
.L_x_149:
[----:B------:R-:W-:Y:S05]  /*4b70*/  BSYNC B1 ;  /* 0x0000000000017941 */ /* 0x000fea0003800000 */
.L_x_148:
        /* <DEDUP_REMOVED lines=10> */
.L_x_151:
[----:B------:R-:W-:Y:S05]  /*4c20*/  BSYNC B1 ;  /* 0x0000000000017941 */ /* 0x000fea0003800000 */
.L_x_150:
[----:B-----5:R-:W-:Y:S01]  /*4c30*/  HADD2.F32 R5, -RZ, R24.H0_H0 ;  /* 0x20000018ff057230 */ /* 0x020fe20000004100 */
[----:B------:R-:W-:Y:S01]  /*4c40*/  ISETP.GT.AND P0, PT, R4, 0x79, PT ;  /* 0x000000790400780c */ /* 0x000fe20003f04270 */
[----:B------:R-:W-:Y:S01]  /*4c50*/  @P2 IMAD.MOV.U32 R4, RZ, RZ, R10 ;  /* 0x000000ffff042224 */ /* 0x000fe200078e000a */
[----:B------:R-:W-:Y:S02]  /*4c60*/  BSSY B1, `(.L_x_152) ;  /* 0x000000a000017945 */ /* 0x000fe40003800000 */
[----:B------:R-:W-:Y:S01]  /*4c70*/  FMUL R5, R5, R90 ;  /* 0x0000005a05057220 */ /* 0x000fe20000400000 */
[----:B------:R-:W-:-:S03]  /*4c80*/  ISETP.GT.AND P3, PT, R3, RZ, P0 ;  /* 0x000000ff0300720c */ /* 0x000fc60000764270 */
[----:B------:R-:W-:-:S05]  /*4c90*/  FFMA R5, R84, R23, R5 ;  /* 0x0000001754057223 */ /* 0x000fca0000000005 */
[----:B------:R-:W-:-:S04]  /*4ca0*/  F2FP.F16.F32.PACK_AB R5, RZ, R5 ;  /* 0x00000005ff05723e */ /* 0x000fc800000000ff */
[----:B0-----:R-:W-:Y:S01]  /*4cb0*/  PRMT R14, R5, 0x7610, R14 ;  /* 0x00007610050e7816 */ /* 0x001fe2000000000e */
[----:B------:R-:W-:-:S05]  /*4cc0*/  @P2 IMAD.MOV.U32 R5, RZ, RZ, R11 ;  /* 0x000000ffff052224 */ /* 0x000fca00078e000b */
[----:B------:R0:W-:Y:S01]  /*4cd0*/  @P2 STG.E.U16 desc[UR36][R4.64+0xf0], R14 ;  /* 0x0000f00e04002986 */ /* 0x0001e2000c101524 */
[----:B------:R-:W-:Y:S05]  /*4ce0*/  @!P3 BRA `(.L_x_153) ;  /* 0x000000000004b947 */ /* 0x000fea0003800000 */
[----:B------:R0:W5:Y:S02]  /*4cf0*/  LDG.E.LTC128B.U16 R24, desc[UR36][R6.64+0xf2] ;  /* 0x0000f22406187981 */ /* 0x000164000c1e1520 */
.L_x_153:
[----:B------:R-:W-:Y:S05]  /*4d00*/  BSYNC B1 ;  /* 0x0000000000017941 */ /* 0x000fea0003800000 */
.L_x_152:
        /* <DEDUP_REMOVED lines=9> */
.L_x_155:
[----:B------:R-:W-:Y:S05]  /*4da0*/  BSYNC B1 ;  /* 0x0000000000017941 */ /* 0x000fea0003800000 */
.L_x_154:
[----:B-----5:R-:W-:Y:S01]  /*4db0*/  HADD2.F32 R5, -RZ, R24.H0_H0 ;  /* 0x20000018ff057230 */ /* 0x020fe20000004100 */
[----:B------:R-:W-:Y:S01]  /*4dc0*/  ISETP.GT.AND P0, PT, R3, 0x8, P0 ;  /* 0x000000080300780c */ /* 0x000fe20000704270 */
[----:B0-----:R-:W-:Y:S01]  /*4dd0*/  @P1 IMAD.MOV.U32 R4, RZ, RZ, R12 ;  /* 0x000000ffff041224 */ /* 0x001fe200078e000c */
[----:B------:R-:W-:Y:S02]  /*4de0*/  BSSY B1, `(.L_x_156) ;  /* 0x0000009000017945 */ /* 0x000fe40003800000 */
[----:B------:R-:W-:-:S04]  /*4df0*/  FMUL R5, R5, R90 ;  /* 0x0000005a05057220 */ /* 0x000fc80000400000 */
[----:B------:R-:W-:-:S05]  /*4e00*/  FFMA R5, R86, R23, R5 ;  /* 0x0000001756057223 */ /* 0x000fca0000000005 */
[----:B------:R-:W-:-:S04]  /*4e10*/  F2FP.F16.F32.PACK_AB R5, RZ, R5 ;  /* 0x00000005ff05723e */ /* 0x000fc800000000ff */
[----:B-1-3--:R-:W-:Y:S01]  /*4e20*/  PRMT R6, R5, 0x7610, R6 ;  /* 0x0000761005067816 */ /* 0x00afe20000000006 */
[----:B------:R-:W-:-:S05]  /*4e30*/  @P1 IMAD.MOV.U32 R5, RZ, RZ, R13 ;  /* 0x000000ffff051224 */ /* 0x000fca00078e000d */
[----:B------:R0:W-:Y:S01]  /*4e40*/  @P1 STG.E.U16 desc[UR36][R4.64+0xf0], R6 ;  /* 0x0000f00604001986 */ /* 0x0001e2000c101524 */
[----:B------:R-:W-:Y:S05]  /*4e50*/  @!P0 BRA `(.L_x_157) ;  /* 0x0000000000048947 */ /* 0x000fea0003800000 */
[----:B------:R1:W5:Y:S02]  /*4e60*/  LDG.E.LTC128B.U16 R24, desc[UR36][R8.64+0xf2] ;  /* 0x0000f22408187981 */ /* 0x000364000c1e1520 */
.L_x_157:
[----:B------:R-:W-:Y:S05]  /*4e70*/  BSYNC B1 ;  /* 0x0000000000017941 */ /* 0x000fea0003800000 */
.L_x_156:
[----:B------:R-:W-:Y:S05]  /*4e80*/  @!P0 BRA `(.L_x_158) ;  /* 0x0000001000e88947 */ /* 0x000fea0003800000 */
[----:B-----5:R-:W-:-:S05]  /*4e90*/  HADD2.F32 R3, -RZ, R24.H0_H0 ;  /* 0x20000018ff037230 */ /* 0x020fca0000004100 */
[----:B0-----:R-:W-:-:S04]  /*4ea0*/  FMUL R4, R3, R90 ;  /* 0x0000005a03047220 */ /* 0x001fc80000400000 */
[----:B------:R-:W-:-:S05]  /*4eb0*/  FFMA R4, R87, R23, R4 ;  /* 0x0000001757047223 */ /* 0x000fca0000000004 */
[----:B------:R-:W-:-:S05]  /*4ec0*/  F2FP.F16.F32.PACK_AB R4, RZ, R4 ;  /* 0x00000004ff04723e */ /* 0x000fca00000000ff */
[----:B------:R3:W-:Y:S01]  /*4ed0*/  STG.E.U16 desc[UR36][R12.64+0xf2], R4 ;  /* 0x0000f2040c007986 */ /* 0x0007e2000c101524 */
[----:B------:R-:W-:Y:S05]  /*4ee0*/  BRA `(.L_x_158) ;  /* 0x0000001000d07947 */ /* 0x000fea0003800000 */
.L_x_33:
[----:B------:R-:W-:Y:S01]  /*4ef0*/  ISETP.GT.AND P3, PT, R4, 0x1, PT ;  /* 0x000000010400780c */ /* 0x000fe20003f64270 */
[----:B------:R-:W-:Y:S01]  /*4f00*/  ULDC.64 UR4, c[0x0][0x5c0] ;  /* 0x0001700000047ab9 */ /* 0x000fe20000000a00 */
[-C--:B------:R-:W-:Y:S01]  /*4f10*/  FMUL R24, R24, R23.reuse ;  /* 0x0000001718187220 */ /* 0x080fe20000400000 */
[----:B------:R-:W-:Y:S01]  /*4f20*/  LEA R6, P4, R106, UR4, 0x1 ;  /* 0x000000046a067c11 */ /* 0x000fe2000f8808ff */
[-C--:B------:R-:W-:Y:S01]  /*4f30*/  FMUL R25, R25, R23.reuse ;  /* 0x0000001719197220 */ /* 0x080fe20000400000 */
[----:B------:R-:W-:Y:S01]  /*4f40*/  ISETP.GT.AND P0, PT, R3, RZ, P3 ;  /* 0x000000ff0300720c */ /* 0x000fe20001f04270 */
[-C--:B------:R-:W-:Y:S01]  /*4f50*/  FMUL R26, R26, R23.reuse ;  /* 0x000000171a1a7220 */ /* 0x080fe20000400000 */
[----:B------:R-:W-:Y:S01]  /*4f60*/  F2FP.F16.F32.PACK_AB R24, RZ, R24 ;  /* 0x00000018ff18723e */ /* 0x000fe200000000ff */
[-C--:B------:R-:W-:Y:S01]  /*4f70*/  FMUL R27, R27, R23.reuse ;  /* 0x000000171b1b7220 */ /* 0x080fe20000400000 */
[----:B------:R-:W-:Y:S01]  /*4f80*/  LEA.HI.X R7, R106, UR5, R103, 0x1, P4 ;  /* 0x000000056a077c11 */ /* 0x000fe2000a0f0c67 */
[----:B------:R-:W-:Y:S01]  /*4f90*/  FMUL R28, R28, R23 ;  /* 0x000000171c1c7220 */ /* 0x000fe20000400000 */
[----:B------:R-:W-:Y:S01]  /*4fa0*/  F2FP.F16.F32.PACK_AB R25, RZ, R25 ;  /* 0x00000019ff19723e */ /* 0x000fe200000000ff */
[-C--:B------:R-:W-:Y:S01]  /*4fb0*/  FMUL R29, R29, R23.reuse ;  /* 0x000000171d1d7220 */ /* 0x080fe20000400000 */
[----:B------:R-:W-:Y:S01]  /*4fc0*/  ISETP.GT.AND P2, PT, R3, 0x8, P2 ;  /* 0x000000080300780c */ /* 0x000fe20001744270 */
[----:B------:R-:W-:Y:S01]  /*4fd0*/  @P1 STG.E.U16 desc[UR36][R6.64], R24 ;  /* 0x0000001806001986 */ /* 0x000fe2000c101524 */
[----:B------:R-:W-:Y:S01]  /*4fe0*/  ISETP.GT.AND P1, PT, R4, 0x8, PT ;  /* 0x000000080400780c */ /* 0x000fe20003f24270 */
[-C--:B------:R-:W-:Y:S01]  /*4ff0*/  FMUL R30, R30, R23.reuse ;  /* 0x000000171e1e7220 */ /* 0x080fe20000400000 */
[C---:B------:R-:W-:Y:S01]  /*5000*/  SHF.L.U64.HI R5, R91.reuse, 0x1, R92 ;  /* 0x000000015b057819 */ /* 0x040fe2000001025c */
[----:B------:R-:W-:Y:S01]  /*5010*/  @P0 STG.E.U16 desc[UR36][R6.64+0x2], R25 ;  /* 0x0000021906000986 */ /* 0x000fe2000c101524 */
[----:B------:R-:W-:Y:S01]  /*5020*/  LEA R8, P5, R91, R6, 0x1 ;  /* 0x000000065b087211 */ /* 0x000fe200078a08ff */
[-C--:B------:R-:W-:Y:S01]  /*5030*/  FMUL R31, R31, R23.reuse ;  /* 0x000000171f1f7220 */ /* 0x080fe20000400000 */
[----:B------:R-:W-:Y:S01]  /*5040*/  ISETP.GT.AND P3, PT, R3, 0x8, P3 ;  /* 0x000000080300780c */ /* 0x000fe20001f64270 */
[-C--:B------:R-:W-:Y:S01]  /*5050*/  FMUL R32, R32, R23.reuse ;  /* 0x0000001720207220 */ /* 0x080fe20000400000 */
[----:B------:R-:W-:Y:S01]  /*5060*/  ISETP.GT.AND P0, PT, R4, 0x9, PT ;  /* 0x000000090400780c */ /* 0x000fe20003f04270 */
[----:B------:R-:W-:Y:S01]  /*5070*/  IMAD.X R9, R5, 0x1, R7, P5 ;  /* 0x0000000105097824 */ /* 0x000fe200028e0607 */
[----:B------:R-:W-:Y:S01]  /*5080*/  ISETP.GT.AND P4, PT, R3, RZ, P1 ;  /* 0x000000ff0300720c */ /* 0x000fe20000f84270 */
[-C--:B------:R-:W-:Y:S01]  /*5090*/  FMUL R33, R33, R23.reuse ;  /* 0x0000001721217220 */ /* 0x080fe20000400000 */
[----:B------:R-:W-:Y:S01]  /*50a0*/  F2FP.F16.F32.PACK_AB R26, RZ, R26 ;  /* 0x0000001aff1a723e */ /* 0x000fe200000000ff */
[-C--:B------:R-:W-:Y:S01]  /*50b0*/  FMUL R34, R34, R23.reuse ;  /* 0x0000001722227220 */ /* 0x080fe20000400000 */
[----:B------:R-:W-:Y:S01]  /*50c0*/  ISETP.GT.AND P5, PT, R3, RZ, P0 ;  /* 0x000000ff0300720c */ /* 0x000fe200007a4270 */
[----:B------:R-:W-:Y:S01]  /*50d0*/  FMUL R35, R35, R23 ;  /* 0x0000001723237220 */ /* 0x000fe20000400000 */
[----:B------:R-:W-:Y:S01]  /*50e0*/  F2FP.F16.F32.PACK_AB R27, RZ, R27 ;  /* 0x0000001bff1b723e */ /* 0x000fe200000000ff */
[----:B------:R-:W-:Y:S01]  /*50f0*/  @P2 STG.E.U16 desc[UR36][R8.64], R26 ;  /* 0x0000001a08002986 */ /* 0x000fe2000c101524 */
[----:B------:R-:W-:Y:S01]  /*5100*/  F2FP.F16.F32.PACK_AB R28, RZ, R28 ;  /* 0x0000001cff1c723e */ /* 0x000fe200000000ff */
[-C--:B------:R-:W-:Y:S01]  /*5110*/  FMUL R36, R36, R23.reuse ;  /* 0x0000001724247220 */ /* 0x080fe20000400000 */
[----:B------:R-:W-:Y:S01]  /*5120*/  ISETP.GT.AND P2, PT, R3, 0x8, P1 ;  /* 0x000000080300780c */ /* 0x000fe20000f44270 */
[----:B------:R-:W-:Y:S01]  /*5130*/  @P3 STG.E.U16 desc[UR36][R8.64+0x2], R27 ;  /* 0x0000021b08003986 */ /* 0x000fe2000c101524 */
[----:B------:R-:W-:Y:S01]  /*5140*/  ISETP.GT.AND P1, PT, R4, 0x10, PT ;  /* 0x000000100400780c */ /* 0x000fe20003f24270 */
[----:B------:R-:W-:Y:S01]  /*5150*/  FMUL R37, R37, R23 ;  /* 0x0000001725257220 */ /* 0x000fe20000400000 */
[----:B------:R-:W-:Y:S01]  /*5160*/  F2FP.F16.F32.PACK_AB R29, RZ, R29 ;  /* 0x0000001dff1d723e */ /* 0x000fe200000000ff */
[----:B------:R-:W-:Y:S01]  /*5170*/  @P4 STG.E.U16 desc[UR36][R6.64+0x10], R28 ;  /* 0x0000101c06004986 */ /* 0x000fe2000c101524 */
[C---:B------:R-:W-:Y:S01]  /*5180*/  ISETP.GT.AND P3, PT, R3.reuse, 0x8, P0 ;  /* 0x000000080300780c */ /* 0x040fe20000764270 */
[-C--:B------:R-:W-:Y:S01]  /*5190*/  FMUL R38, R38, R23.reuse ;  /* 0x0000001726267220 */ /* 0x080fe20000400000 */
[----:B------:R-:W-:Y:S01]  /*51a0*/  ISETP.GT.AND P0, PT, R4, 0x11, PT ;  /* 0x000000110400780c */ /* 0x000fe20003f04270 */
[----:B------:R-:W-:Y:S01]  /*51b0*/  @P5 STG.E.U16 desc[UR36][R6.64+0x12], R29 ;  /* 0x0000121d06005986 */ /* 0x000fe2000c101524 */
        /* <DEDUP_REMOVED lines=161> */
[----:B------:R-:W-:Y:S01]  /*5bd0*/  FMUL R87, R87, R23 ;  /* 0x0000001757577220 */ /* 0x000fe20000400000 */
[----:B------:R-:W-:-:S02]  /*5be0*/  F2FP.F16.F32.PACK_AB R62, RZ, R62 ;  /* 0x0000003eff3e723e */ /* 0x000fc400000000ff */
[C---:B------:R-:W-:Y:S02]  /*5bf0*/  ISETP.GT.AND P5, PT, R3.reuse, RZ, P0 ;  /* 0x000000ff0300720c */ /* 0x040fe400007a4270 */
[----:B------:R-:W-:Y:S01]  /*5c00*/  F2FP.F16.F32.PACK_AB R63, RZ, R63 ;  /* 0x0000003fff3f723e */ /* 0x000fe200000000ff */
[----:B------:R-:W-:Y:S01]  /*5c10*/  @P2 STG.E.U16 desc[UR36][R8.64+0x90], R62 ;  /* 0x0000903e08002986 */ /* 0x000fe2000c101524 */
[----:B------:R-:W-:Y:S02]  /*5c20*/  F2FP.F16.F32.PACK_AB R64, RZ, R64 ;  /* 0x00000040ff40723e */ /* 0x000fe400000000ff */
[C---:B------:R-:W-:Y:S01]  /*5c30*/  ISETP.GT.AND P2, PT, R3.reuse, 0x8, P1 ;  /* 0x000000080300780c */ /* 0x040fe20000f44270 */
[----:B------:R-:W-:Y:S01]  /*5c40*/  @P3 STG.E.U16 desc[UR36][R8.64+0x92], R63 ;  /* 0x0000923f08003986 */ /* 0x000fe2000c101524 */
[----:B------:R-:W-:Y:S02]  /*5c50*/  ISETP.GT.AND P1, PT, R4, 0x58, PT ;  /* 0x000000580400780c */ /* 0x000fe40003f24270 */
[----:B------:R-:W-:Y:S01]  /*5c60*/  F2FP.F16.F32.PACK_AB R65, RZ, R65 ;  /* 0x00000041ff41723e */ /* 0x000fe200000000ff */
[----:B------:R-:W-:Y:S01]  /*5c70*/  @P4 STG.E.U16 desc[UR36][R6.64+0xa0], R64 ;  /* 0x0000a04006004986 */ /* 0x000fe2000c101524 */
[----:B------:R-:W-:-:S02]  /*5c80*/  ISETP.GT.AND P3, PT, R3, 0x8, P0 ;  /* 0x000000080300780c */ /* 0x000fc40000764270 */
[----:B------:R-:W-:Y:S01]  /*5c90*/  ISETP.GT.AND P0, PT, R4, 0x59, PT ;  /* 0x000000590400780c */ /* 0x000fe20003f04270 */
[----:B------:R-:W-:Y:S01]  /*5ca0*/  @P5 STG.E.U16 desc[UR36][R6.64+0xa2], R65 ;  /* 0x0000a24106005986 */ /* 0x000fe2000c101524 */
[C---:B------:R-:W-:Y:S02]  /*5cb0*/  ISETP.GT.AND P4, PT, R3.reuse, RZ, P1 ;  /* 0x000000ff0300720c */ /* 0x040fe40000f84270 */
[----:B------:R-:W-:Y:S02]  /*5cc0*/  F2FP.F16.F32.PACK_AB R66, RZ, R66 ;  /* 0x00000042ff42723e */ /* 0x000fe400000000ff */
[----:B------:R-:W-:Y:S02]  /*5cd0*/  ISETP.GT.AND P5, PT, R3, RZ, P0 ;  /* 0x000000ff0300720c */ /* 0x000fe400007a4270 */
[----:B------:R-:W-:Y:S01]  /*5ce0*/  F2FP.F16.F32.PACK_AB R67, RZ, R67 ;  /* 0x00000043ff43723e */ /* 0x000fe200000000ff */
[----:B------:R-:W-:Y:S01]  /*5cf0*/  @P2 STG.E.U16 desc[UR36][R8.64+0xa0], R66 ;  /* 0x0000a04208002986 */ /* 0x000fe2000c101524 */
[----:B------:R-:W-:-:S02]  /*5d00*/  F2FP.F16.F32.PACK_AB R68, RZ, R68 ;  /* 0x00000044ff44723e */ /* 0x000fc400000000ff */
[C---:B------:R-:W-:Y:S01]  /*5d10*/  ISETP.GT.AND P2, PT, R3.reuse, 0x8, P1 ;  /* 0x000000080300780c */ /* 0x040fe20000f44270 */
[----:B------:R-:W-:Y:S01]  /*5d20*/  @P3 STG.E.U16 desc[UR36][R8.64+0xa2], R67 ;  /* 0x0000a24308003986 */ /* 0x000fe2000c101524 */
[C---:B------:R-:W-:Y:S02]  /*5d30*/  ISETP.GT.AND P1, PT, R4.reuse, 0x60, PT ;  /* 0x000000600400780c */ /* 0x040fe40003f24270 */
[----:B------:R-:W-:Y:S01]  /*5d40*/  F2FP.F16.F32.PACK_AB R69, RZ, R69 ;  /* 0x00000045ff45723e */ /* 0x000fe200000000ff */
[----:B------:R-:W-:Y:S01]  /*5d50*/  @P4 STG.E.U16 desc[UR36][R6.64+0xb0], R68 ;  /* 0x0000b04406004986 */ /* 0x000fe2000c101524 */
[C---:B------:R-:W-:Y:S02]  /*5d60*/  ISETP.GT.AND P3, PT, R3.reuse, 0x8, P0 ;  /* 0x000000080300780c */ /* 0x040fe40000764270 */
[----:B------:R-:W-:Y:S01]  /*5d70*/  ISETP.GT.AND P0, PT, R4, 0x61, PT ;  /* 0x000000610400780c */ /* 0x000fe20003f04270 */
[----:B------:R-:W-:Y:S01]  /*5d80*/  @P5 STG.E.U16 desc[UR36][R6.64+0xb2], R69 ;  /* 0x0000b24506005986 */ /* 0x000fe2000c101524 */
[----:B------:R-:W-:-:S02]  /*5d90*/  ISETP.GT.AND P4, PT, R3, RZ, P1 ;  /* 0x000000ff0300720c */ /* 0x000fc40000f84270 */
[C---:B------:R-:W-:Y:S02]  /*5da0*/  ISETP.GT.AND P5, PT, R3.reuse, RZ, P0 ;  /* 0x000000ff0300720c */ /* 0x040fe400007a4270 */
[----:B------:R-:W-:Y:S02]  /*5db0*/  F2FP.F16.F32.PACK_AB R70, RZ, R70 ;  /* 0x00000046ff46723e */ /* 0x000fe400000000ff */
[----:B------:R-:W-:Y:S02]  /*5dc0*/  F2FP.F16.F32.PACK_AB R71, RZ, R71 ;  /* 0x00000047ff47723e */ /* 0x000fe400000000ff */
[----:B------:R-:W-:Y:S01]  /*5dd0*/  F2FP.F16.F32.PACK_AB R72, RZ, R72 ;  /* 0x00000048ff48723e */ /* 0x000fe200000000ff */
[----:B------:R-:W-:Y:S01]  /*5de0*/  @P2 STG.E.U16 desc[UR36][R8.64+0xb0], R70 ;  /* 0x0000b04608002986 */ /* 0x000fe2000c101524 */
[----:B------:R-:W-:Y:S02]  /*5df0*/  F2FP.F16.F32.PACK_AB R73, RZ, R73 ;  /* 0x00000049ff49723e */ /* 0x000fe400000000ff */
[C---:B------:R-:W-:Y:S01]  /*5e00*/  ISETP.GT.AND P1, PT, R3.reuse, 0x8, P1 ;  /* 0x000000080300780c */ /* 0x040fe20000f24270 */
[----:B------:R-:W-:Y:S01]  /*5e10*/  @P3 STG.E.U16 desc[UR36][R8.64+0xb2], R71 ;  /* 0x0000b24708003986 */ /* 0x000fe2000c101524 */
[----:B------:R-:W-:-:S02]  /*5e20*/  ISETP.GT.AND P2, PT, R3, 0x8, P0 ;  /* 0x000000080300780c */ /* 0x000fc40000744270 */
[C---:B------:R-:W-:Y:S01]  /*5e30*/  ISETP.GT.AND P0, PT, R4.reuse, 0x69, PT ;  /* 0x000000690400780c */ /* 0x040fe20003f04270 */
[----:B------:R-:W-:Y:S01]  /*5e40*/  @P4 STG.E.U16 desc[UR36][R6.64+0xc0], R72 ;  /* 0x0000c04806004986 */ /* 0x000fe2000c101524 */
[----:B------:R-:W-:Y:S02]  /*5e50*/  ISETP.GT.AND P4, PT, R4, 0x68, PT ;  /* 0x000000680400780c */ /* 0x000fe40003f84270 */
[----:B------:R-:W-:Y:S01]  /*5e60*/  F2FP.F16.F32.PACK_AB R74, RZ, R74 ;  /* 0x0000004aff4a723e */ /* 0x000fe200000000ff */
[----:B------:R-:W-:Y:S01]  /*5e70*/  @P5 STG.E.U16 desc[UR36][R6.64+0xc2], R73 ;  /* 0x0000c24906005986 */ /* 0x000fe2000c101524 */
[C---:B------:R-:W-:Y:S02]  /*5e80*/  ISETP.GT.AND P5, PT, R3.reuse, RZ, P4 ;  /* 0x000000ff0300720c */ /* 0x040fe400027a4270 */
[----:B------:R-:W-:Y:S01]  /*5e90*/  ISETP.GT.AND P3, PT, R3, RZ, P0 ;  /* 0x000000ff0300720c */ /* 0x000fe20000764270 */
[----:B------:R-:W-:Y:S01]  /*5ea0*/  @P1 STG.E.U16 desc[UR36][R8.64+0xc0], R74 ;  /* 0x0000c04a08001986 */ /* 0x000fe2000c101524 */
[----:B------:R-:W-:-:S02]  /*5eb0*/  F2FP.F16.F32.PACK_AB R75, RZ, R75 ;  /* 0x0000004bff4b723e */ /* 0x000fc400000000ff */
[----:B------:R-:W-:Y:S02]  /*5ec0*/  F2FP.F16.F32.PACK_AB R76, RZ, R76 ;  /* 0x0000004cff4c723e */ /* 0x000fe400000000ff */
[C---:B------:R-:W-:Y:S01]  /*5ed0*/  ISETP.GT.AND P4, PT, R3.reuse, 0x8, P4 ;  /* 0x000000080300780c */ /* 0x040fe20002784270 */
[----:B------:R-:W-:Y:S01]  /*5ee0*/  @P2 STG.E.U16 desc[UR36][R8.64+0xc2], R75 ;  /* 0x0000c24b08002986 */ /* 0x000fe2000c101524 */
[----:B------:R-:W-:Y:S02]  /*5ef0*/  F2FP.F16.F32.PACK_AB R77, RZ, R77 ;  /* 0x0000004dff4d723e */ /* 0x000fe400000000ff */
[C---:B------:R-:W-:Y:S01]  /*5f00*/  ISETP.GT.AND P2, PT, R4.reuse, 0x71, PT ;  /* 0x000000710400780c */ /* 0x040fe20003f44270 */
[----:B------:R-:W-:Y:S01]  /*5f10*/  @P5 STG.E.U16 desc[UR36][R6.64+0xd0], R76 ;  /* 0x0000d04c06005986 */ /* 0x000fe2000c101524 */
[----:B------:R-:W-:Y:S02]  /*5f20*/  ISETP.GT.AND P5, PT, R3, 0x8, P0 ;  /* 0x000000080300780c */ /* 0x000fe400007a4270 */
[C---:B------:R-:W-:Y:S01]  /*5f30*/  ISETP.GT.AND P1, PT, R4.reuse, 0x78, PT ;  /* 0x000000780400780c */ /* 0x040fe20003f24270 */
[----:B------:R-:W-:Y:S01]  /*5f40*/  @P3 STG.E.U16 desc[UR36][R6.64+0xd2], R77 ;  /* 0x0000d24d06003986 */ /* 0x000fe2000c101524 */
[----:B------:R-:W-:-:S02]  /*5f50*/  ISETP.GT.AND P3, PT, R4, 0x70, PT ;  /* 0x000000700400780c */ /* 0x000fc40003f64270 */
[----:B------:R-:W-:Y:S01]  /*5f60*/  ISETP.GT.AND P0, PT, R4, 0x79, PT ;  /* 0x000000790400780c */ /* 0x000fe20003f04270 */
[----:B------:R-:W-:Y:S01]  /*5f70*/  @P4 IMAD.MOV.U32 R4, RZ, RZ, R8 ;  /* 0x000000ffff044224 */ /* 0x000fe200078e0008 */
[----:B------:R-:W-:Y:S01]  /*5f80*/  F2FP.F16.F32.PACK_AB R78, RZ, R78 ;  /* 0x0000004eff4e723e */ /* 0x000fe200000000ff */
[----:B------:R-:W-:Y:S01]  /*5f90*/  @P4 IMAD.MOV.U32 R5, RZ, RZ, R9 ;  /* 0x000000ffff054224 */ /* 0x000fe200078e0009 */
[----:B------:R-:W-:Y:S02]  /*5fa0*/  F2FP.F16.F32.PACK_AB R79, RZ, R79 ;  /* 0x0000004fff4f723e */ /* 0x000fe400000000ff */
[----:B------:R-:W-:Y:S02]  /*5fb0*/  F2FP.F16.F32.PACK_AB R80, RZ, R80 ;  /* 0x00000050ff50723e */ /* 0x000fe400000000ff */
[----:B------:R0:W-:Y:S01]  /*5fc0*/  @P4 STG.E.U16 desc[UR36][R4.64+0xd0], R78 ;  /* 0x0000d04e04004986 */ /* 0x0001e2000c101524 */
[----:B------:R-:W-:Y:S02]  /*5fd0*/  ISETP.GT.AND P4, PT, R3, RZ, P2 ;  /* 0x000000ff0300720c */ /* 0x000fe40001784270 */
[----:B------:R-:W-:-:S02]  /*5fe0*/  F2FP.F16.F32.PACK_AB R81, RZ, R81 ;  /* 0x00000051ff51723e */ /* 0x000fc400000000ff */
[----:B------:R-:W-:Y:S02]  /*5ff0*/  ISETP.GT.AND P2, PT, R3, 0x8, P2 ;  /* 0x000000080300780c */ /* 0x000fe40001744270 */
[----:B------:R-:W-:Y:S02]  /*6000*/  F2FP.F16.F32.PACK_AB R82, RZ, R82 ;  /* 0x00000052ff52723e */ /* 0x000fe400000000ff */
[----:B------:R-:W-:Y:S02]  /*6010*/  F2FP.F16.F32.PACK_AB R83, RZ, R83 ;  /* 0x00000053ff53723e */ /* 0x000fe400000000ff */
[----:B------:R-:W-:Y:S01]  /*6020*/  F2FP.F16.F32.PACK_AB R84, RZ, R84 ;  /* 0x00000054ff54723e */ /* 0x000fe200000000ff */
[----:B0-----:R-:W-:Y:S01]  /*6030*/  @P5 IMAD.MOV.U32 R4, RZ, RZ, R8 ;  /* 0x000000ffff045224 */ /* 0x001fe200078e0008 */
[----:B------:R-:W-:Y:S01]  /*6040*/  F2FP.F16.F32.PACK_AB R85, RZ, R85 ;  /* 0x00000055ff55723e */ /* 0x000fe200000000ff */
[----:B------:R-:W-:Y:S01]  /*6050*/  @P5 IMAD.MOV.U32 R5, RZ, RZ, R9 ;  /* 0x000000ffff055224 */ /* 0x000fe200078e0009 */
[----:B------:R-:W-:-:S02]  /*6060*/  F2FP.F16.F32.PACK_AB R86, RZ, R86 ;  /* 0x00000056ff56723e */ /* 0x000fc400000000ff */
[----:B------:R-:W-:Y:S02]  /*6070*/  F2FP.F16.F32.PACK_AB R87, RZ, R87 ;  /* 0x00000057ff57723e */ /* 0x000fe400000000ff */
[----:B------:R0:W-:Y:S01]  /*6080*/  @P5 STG.E.U16 desc[UR36][R4.64+0xd2], R79 ;  /* 0x0000d24f04005986 */ /* 0x0001e2000c101524 */
[C---:B------:R-:W-:Y:S02]  /*6090*/  ISETP.GT.AND P5, PT, R3.reuse, RZ, P3 ;  /* 0x000000ff0300720c */ /* 0x040fe40001fa4270 */
[----:B------:R-:W-:-:S11]  /*60a0*/  ISETP.GT.AND P3, PT, R3, 0x8, P3 ;  /* 0x000000080300780c */ /* 0x000fd60001f64270 */
[----:B0-----:R-:W-:Y:S02]  /*60b0*/  @P5 IMAD.MOV.U32 R4, RZ, RZ, R6 ;  /* 0x000000ffff045224 */ /* 0x001fe400078e0006 */
[----:B------:R-:W-:-:S05]  /*60c0*/  @P5 IMAD.MOV.U32 R5, RZ, RZ, R7 ;  /* 0x000000ffff055224 */ /* 0x000fca00078e0007 */
[----:B------:R0:W-:Y:S01]  /*60d0*/  @P5 STG.E.U16 desc[UR36][R4.64+0xe0], R80 ;  /* 0x0000e05004005986 */ /* 0x0001e2000c101524 */
[C---:B------:R-:W-:Y:S02]  /*60e0*/  ISETP.GT.AND P5, PT, R3.reuse, RZ, P0 ;  /* 0x000000ff0300720c */ /* 0x040fe400007a4270 */
[----:B------:R-:W-:Y:S01]  /*60f0*/  ISETP.GT.AND P0, PT, R3, 0x8, P0 ;  /* 0x000000080300780c */ /* 0x000fe20000704270 */
[----:B0-----:R-:W-:Y:S02]  /*6100*/  @P4 IMAD.MOV.U32 R4, RZ, RZ, R6 ;  /* 0x000000ffff044224 */ /* 0x001fe400078e0006 */
[----:B------:R-:W-:-:S05]  /*6110*/  @P4 IMAD.MOV.U32 R5, RZ, RZ, R7 ;  /* 0x000000ffff054224 */ /* 0x000fca00078e0007 */
[----:B------:R0:W-:Y:S01]  /*6120*/  @P4 STG.E.U16 desc[UR36][R4.64+0xe2], R81 ;  /* 0x0000e25104004986 */ /* 0x0001e2000c101524 */
[C---:B------:R-:W-:Y:S02]  /*6130*/  ISETP.GT.AND P4, PT, R3.reuse, RZ, P1 ;  /* 0x000000ff0300720c */ /* 0x040fe40000f84270 */
[----:B------:R-:W-:Y:S01]  /*6140*/  ISETP.GT.AND P1, PT, R3, 0x8, P1 ;  /* 0x000000080300780c */ /* 0x000fe20000f24270 */
[----:B0-----:R-:W-:Y:S02]  /*6150*/  @P3 IMAD.MOV.U32 R4, RZ, RZ, R8 ;  /* 0x000000ffff043224 */ /* 0x001fe400078e0008 */
[----:B------:R-:W-:-:S05]  /*6160*/  @P3 IMAD.MOV.U32 R5, RZ, RZ, R9 ;  /* 0x000000ffff053224 */ /* 0x000fca00078e0009 */
[----:B------:R0:W-:Y:S02]  /*6170*/  @P3 STG.E.U16 desc[UR36][R4.64+0xe0], R82 ;  /* 0x0000e05204003986 */ /* 0x0001e4000c101524 */
[----:B0-----:R-:W-:Y:S02]  /*6180*/  @P2 IMAD.MOV.U32 R4, RZ, RZ, R8 ;  /* 0x000000ffff042224 */ /* 0x001fe400078e0008 */
[----:B------:R-:W-:-:S05]  /*6190*/  @P2 IMAD.MOV.U32 R5, RZ, RZ, R9 ;  /* 0x000000ffff052224 */ /* 0x000fca00078e0009 */
[----:B------:R0:W-:Y:S02]  /*61a0*/  @P2 STG.E.U16 desc[UR36][R4.64+0xe2], R83 ;  /* 0x0000e25304002986 */ /* 0x0001e4000c101524 */
[----:B0-----:R-:W-:Y:S02]  /*61b0*/  @P4 IMAD.MOV.U32 R4, RZ, RZ, R6 ;  /* 0x000000ffff044224 */ /* 0x001fe400078e0006 */
[----:B------:R-:W-:-:S05]  /*61c0*/  @P4 IMAD.MOV.U32 R5, RZ, RZ, R7 ;  /* 0x000000ffff054224 */ /* 0x000fca00078e0007 */
[----:B------:R0:W-:Y:S04]  /*61d0*/  @P4 STG.E.U16 desc[UR36][R4.64+0xf0], R84 ;  /* 0x0000f05404004986 */ /* 0x0001e8000c101524 */
[----:B------:R1:W-:Y:S01]  /*61e0*/  @P5 STG.E.U16 desc[UR36][R6.64+0xf2], R85 ;  /* 0x0000f25506005986 */ /* 0x0003e2000c101524 */
[----:B0-----:R-:W-:Y:S02]  /*61f0*/  @P1 IMAD.MOV.U32 R4, RZ, RZ, R8 ;  /* 0x000000ffff041224 */ /* 0x001fe400078e0008 */
[----:B------:R-:W-:-:S05]  /*6200*/  @P1 IMAD.MOV.U32 R5, RZ, RZ, R9 ;  /* 0x000000ffff051224 */ /* 0x000fca00078e0009 */
[----:B------:R1:W-:Y:S04]  /*6210*/  @P1 STG.E.U16 desc[UR36][R4.64+0xf0], R86 ;  /* 0x0000f05604001986 */ /* 0x0003e8000c101524 */
[----:B------:R1:W-:Y:S02]  /*6220*/  @P0 STG.E.U16 desc[UR36][R8.64+0xf2], R87 ;  /* 0x0000f25708000986 */ /* 0x0003e4000c101524 */
.L_x_158:
[----:B------:R-:W-:Y:S05]  /*6230*/  BSYNC B0 ;  /* 0x0000000000007941 */ /* 0x000fea0003800000 */
.L_x_32:
[----:B------:R-:W-:Y:S01]  /*6240*/  IADD3 R16, P0, R16, UR38, RZ ;  /* 0x0000002610107c10 */ /* 0x000fe2000ff1e0ff */
[----:B------:R-:W-:Y:S01]  /*6250*/  ULDC.64 UR4, c[0x0][0x650] ;  /* 0x0001940000047ab9 */ /* 0x000fe20000000a00 */
[----:B------:R-:W-:Y:S01]  /*6260*/  PRMT R3, RZ, 0x7610, R3 ;  /* 0x00007610ff037816 */ /* 0x000fe20000000003 */
[----:B------:R-:W-:Y:S01]  /*6270*/  IMAD.MOV.U32 R100, RZ, RZ, -0x1 ;  /* 0xffffffffff647424 */ /* 0x000fe200078e00ff */
[----:B------:R-:W-:Y:S01]  /*6280*/  IADD3.X R17, R17, UR41, RZ, P0, !PT ;  /* 0x0000002911117c10 */ /* 0x000fe200087fe4ff */
[----:B------:R-:W-:Y:S01]  /*6290*/  IMAD.MOV.U32 R101, RZ, RZ, -0x1 ;  /* 0xffffffffff657424 */ /* 0x000fe200078e00ff */
[----:B------:R-:W-:-:S04]  /*62a0*/  ISETP.GE.U32.AND P0, PT, R16, UR4, PT ;  /* 0x0000000410007c0c */ /* 0x000fc8000bf06070 */
[----:B------:R-:W-:-:S13]  /*62b0*/  ISETP.GE.U32.AND.EX P0, PT, R17, UR5, PT, P0 ;  /* 0x0000000511007c0c */ /* 0x000fda000bf06100 */
[----:B------:R-:W-:Y:S05]  /*62c0*/  @P0 BRA `(.L_x_159) ;  /* 0x00000004004c0947 */ /* 0x000fea0003800000 */
[----:B------:R-:W0:Y:S01]  /*62d0*/  LDC.64 R10, c[0x0][0x628] ;  /* 0x00018a00ff0a7b82 */ /* 0x000e220000000a00 */
[----:B---3--:R-:W3:Y:S01]  /*62e0*/  S2R R12, SR_CTAID.X ;  /* 0x00000000000c7919 */ /* 0x008ee20000002500 */
[----:B-12-4-:R-:W-:Y:S02]  /*62f0*/  IMAD.MOV.U32 R8, RZ, RZ, R16 ;  /* 0x000000ffff087224 */ /* 0x016fe400078e0010 */
[----:B------:R-:W-:Y:S01]  /*6300*/  IMAD.MOV.U32 R9, RZ, RZ, R17 ;  /* 0x000000ffff097224 */ /* 0x000fe200078e0011 */
[----:B------:R-:W1:Y:S03]  /*6310*/  S2R R20, SR_CTAID.Y ;  /* 0x0000000000147919 */ /* 0x000e660000002600 */
[----:B------:R-:W2:Y:S08]  /*6320*/  LDC R0, c[0x0][0x630] ;  /* 0x00018c00ff007b82 */ /* 0x000eb00000000800 */
[----:B------:R-:W4:Y:S01]  /*6330*/  LDC.64 R14, c[0x0][0x620] ;  /* 0x00018800ff0e7b82 */ /* 0x000f220000000a00 */
[----:B0-----:R-:W-:-:S04]  /*6340*/  ISETP.NE.U32.AND P0, PT, R10, RZ, PT ;  /* 0x000000ff0a00720c */ /* 0x001fc80003f05070 */
[----:B------:R-:W-:-:S13]  /*6350*/  ISETP.NE.AND.EX P0, PT, R11, RZ, PT, P0 ;  /* 0x000000ff0b00720c */ /* 0x000fda0003f05300 */
[----:B-1234-:R-:W-:Y:S05]  /*6360*/  @!P0 BRA `(.L_x_160) ;  /* 0x0000000000288947 */ /* 0x01efea0003800000 */
        /* <DEDUP_REMOVED lines=10> */
.L_x_160:
[-CC-:B------:R-:W-:Y:S01]  /*6410*/  SHF.R.U64 R101, R8, R0.reuse, R9.reuse ;  /* 0x0000000008657219 */ /* 0x180fe20000001209 */
[----:B------:R-:W0:Y:S01]  /*6420*/  LDC.64 R26, c[0x0][0x640] ;  /* 0x00019000ff1a7b82 */ /* 0x000e220000000a00 */
[----:B------:R-:W-:Y:S01]  /*6430*/  SHF.R.U32.HI R0, RZ, R0, R9 ;  /* 0x00000000ff007219 */ /* 0x000fe20000011609 */
[----:B------:R-:W-:Y:S01]  /*6440*/  ULDC UR4, c[0x0][0x150] ;  /* 0x0000540000047ab9 */ /* 0x000fe20000000800 */
[----:B------:R-:W-:Y:S02]  /*6450*/  IADD3 R3, P0, RZ, -R101, RZ ;  /* 0x80000065ff037210 */ /* 0x000fe40007f1e0ff */
[----:B------:R-:W-:-:S03]  /*6460*/  I2FP.F32.U32 R7, R12 ;  /* 0x0000000c00077245 */ /* 0x000fc60000201000 */
[----:B------:R-:W1:Y:S01]  /*6470*/  LDC R6, c[0x0][0x618] ;  /* 0x00018600ff067b82 */ /* 0x000e620000000800 */
[----:B------:R-:W-:Y:S02]  /*6480*/  IMAD.X R5, RZ, RZ, ~R0, P0 ;  /* 0x000000ffff057224 */ /* 0x000fe400000e0e00 */
[----:B------:R-:W-:Y:S01]  /*6490*/  FMUL R7, R7, UR4 ;  /* 0x0000000407077c20 */ /* 0x000fe20008400000 */
[----:B------:R-:W-:Y:S01]  /*64a0*/  ULDC UR4, c[0x0][0x154] ;  /* 0x0000550000047ab9 */ /* 0x000fe20000000800 */
[-C--:B------:R-:W-:Y:S02]  /*64b0*/  IMAD R0, R5, R14.reuse, RZ ;  /* 0x0000000e05007224 */ /* 0x080fe400078e02ff */
[C---:B------:R-:W-:Y:S01]  /*64c0*/  IMAD.WIDE.U32 R4, R3.reuse, R14, R16 ;  /* 0x0000000e03047225 */ /* 0x040fe200078e0010 */
[----:B------:R-:W2:Y:S01]  /*64d0*/  LDC R8, c[0x0][0x608] ;  /* 0x00018200ff087b82 */ /* 0x000ea20000000800 */
[----:B------:R-:W3:Y:S02]  /*64e0*/  F2I.U32.TRUNC.NTZ R7, R7 ;  /* 0x0000000700077305 */ /* 0x000ee4000020f000 */
[----:B------:R-:W-:Y:S01]  /*64f0*/  IMAD R3, R3, R15, R0 ;  /* 0x0000000f03037224 */ /* 0x000fe200078e0200 */
[----:B------:R-:W-:-:S03]  /*6500*/  I2FP.F32.U32 R0, R20 ;  /* 0x0000001400007245 */ /* 0x000fc60000201000 */
[----:B------:R-:W-:Y:S01]  /*6510*/  IMAD.IADD R3, R5, 0x1, R3 ;  /* 0x0000000105037824 */ /* 0x000fe200078e0203 */
[----:B------:R-:W4:Y:S01]  /*6520*/  LDC R11, c[0x0][0x658] ;  /* 0x00019600ff0b7b82 */ /* 0x000f220000000800 */
[----:B0-----:R-:W-:-:S04]  /*6530*/  ISETP.NE.U32.AND P0, PT, R26, RZ, PT ;  /* 0x000000ff1a00720c */ /* 0x001fc80003f05070 */
[----:B------:R-:W-:-:S03]  /*6540*/  ISETP.NE.AND.EX P0, PT, R27, RZ, PT, P0 ;  /* 0x000000ff1b00720c */ /* 0x000fc60003f05300 */
[----:B------:R-:W0:Y:S01]  /*6550*/  LDC R9, c[0x0][0x144] ;  /* 0x00005100ff097b82 */ /* 0x000e220000000800 */
[-C--:B-1----:R-:W-:Y:S01]  /*6560*/  SHF.R.U64 R10, R4, R6.reuse, R3 ;  /* 0x00000006040a7219 */ /* 0x082fe20000001203 */
[----:B---3--:R-:W-:Y:S01]  /*6570*/  IMAD.MOV R7, RZ, RZ, -R7 ;  /* 0x000000ffff077224 */ /* 0x008fe200078e0a07 */
[----:B------:R-:W-:Y:S01]  /*6580*/  SHF.R.U32.HI R3, RZ, R6, R3 ;  /* 0x00000006ff037219 */ /* 0x000fe20000011603 */
[----:B------:R-:W-:-:S04]  /*6590*/  FMUL R6, R0, UR4 ;  /* 0x0000000400067c20 */ /* 0x000fc80008400000 */
[----:B------:R-:W1:Y:S01]  /*65a0*/  LDC R21, c[0x0][0x148] ;  /* 0x00005200ff157b82 */ /* 0x000e620000000800 */
[----:B------:R3:W0:Y:S01]  /*65b0*/  F2I.U32.TRUNC.NTZ R14, R6 ;  /* 0x00000006000e7305 */ /* 0x000622000020f000 */
[-CC-:B--2---:R-:W-:Y:S02]  /*65c0*/  SHF.R.U64 R13, R10, R8.reuse, R3.reuse ;  /* 0x000000080a0d7219 */ /* 0x184fe40000001203 */
[----:B------:R-:W-:-:S04]  /*65d0*/  SHF.R.U32.HI R0, RZ, R8, R3 ;  /* 0x00000008ff007219 */ /* 0x000fc80000011603 */
[----:B-----5:R-:W2:Y:S01]  /*65e0*/  LDC R24, c[0x0][0x648] ;  /* 0x00019200ff187b82 */ /* 0x020ea20000000800 */
[-CC-:B----4-:R-:W-:Y:S02]  /*65f0*/  SHF.R.U64 R15, R13, R11.reuse, R0.reuse ;  /* 0x0000000b0d0f7219 */ /* 0x190fe40000001200 */
[----:B------:R-:W-:-:S03]  /*6600*/  SHF.R.U32.HI R5, RZ, R11, R0 ;  /* 0x0000000bff057219 */ /* 0x000fc60000011600 */
[----:B------:R-:W-:Y:S02]  /*6610*/  IMAD.MOV.U32 R4, RZ, RZ, R15 ;  /* 0x000000ffff047224 */ /* 0x000fe400078e000f */
[----:B------:R-:W4:Y:S01]  /*6620*/  LDC R28, c[0x0][0x638] ;  /* 0x00018e00ff1c7b82 */ /* 0x000f220000000800 */
[----:B0-----:R-:W-:-:S07]  /*6630*/  IMAD R25, R9, R7, R12 ;  /* 0x0000000709197224 */ /* 0x001fce00078e020c */
[----:B------:R-:W0:Y:S08]  /*6640*/  LDC R29, c[0x0][0x610] ;  /* 0x00018400ff1d7b82 */ /* 0x000e300000000800 */
[----:B------:R-:W0:Y:S01]  /*6650*/  LDC R30, c[0x0][0x600] ;  /* 0x00018000ff1e7b82 */ /* 0x000e220000000800 */
[----:B-123--:R-:W-:Y:S05]  /*6660*/  @!P0 BRA `(.L_x_161) ;  /* 0x0000000000288947 */ /* 0x00efea0003800000 */
[----:B------:R-:W1:Y:S02]  /*6670*/  LDC R0, c[0x0][0x64c] ;  /* 0x00019300ff007b82 */ /* 0x000e640000000800 */
[----:B-1----:R-:W-:-:S05]  /*6680*/  IADD3 R3, P0, R15, R0, RZ ;  /* 0x000000000f037210 */ /* 0x002fca0007f1e0ff */
        /* <DEDUP_REMOVED lines=8> */
.L_x_161:
[----:B------:R-:W-:Y:S01]  /*6710*/  ISETP.NE.AND P0, PT, R2, 0x1, PT ;  /* 0x000000010200780c */ /* 0x000fe20003f05270 */
[----:B------:R-:W-:Y:S01]  /*6720*/  IMAD.MOV R14, RZ, RZ, -R14 ;  /* 0x000000ffff0e7224 */ /* 0x000fe200078e0a0e */
[----:B------:R-:W-:Y:S02]  /*6730*/  SHF.R.U64 R3, R4, R24, R5 ;  /* 0x0000001804037219 */ /* 0x000fe40000001205 */
[----:B------:R-:W-:Y:S02]  /*6740*/  LOP3.LUT R0, R13, R98, RZ, 0xc0, !PT ;  /* 0x000000620d007212 */ /* 0x000fe400078ec0ff */
[----:B------:R-:W-:Y:S01]  /*6750*/  LOP3.LUT R10, R10, R97, RZ, 0xc0, !PT ;  /* 0x000000610a0a7212 */ /* 0x000fe200078ec0ff */
[----:B------:R-:W-:Y:S02]  /*6760*/  IMAD.MOV R4, RZ, RZ, -R3 ;  /* 0x000000ffff047224 */ /* 0x000fe400078e0a03 */
[----:B------:R-:W-:Y:S02]  /*6770*/  IMAD R0, R93, R3, R0 ;  /* 0x000000035d007224 */ /* 0x000fe400078e0200 */
[----:B----4-:R-:W-:-:S02]  /*6780*/  IMAD R3, R4, R28, R15 ;  /* 0x0000001c04037224 */ /* 0x010fc400078e020f */
[----:B------:R-:W-:Y:S02]  /*6790*/  @P0 IMAD R25, R21, R14, R20 ;  /* 0x0000000e15190224 */ /* 0x000fe400078e0214 */
[----:B0-----:R-:W-:Y:S02]  /*67a0*/  IMAD R5, R3, R30, R10 ;  /* 0x0000001e03057224 */ /* 0x001fe400078e020a */
[----:B------:R-:W-:Y:S02]  /*67b0*/  IMAD R0, R0, R29, R25 ;  /* 0x0000001d00007224 */ /* 0x000fe400078e0219 */
[----:B------:R-:W-:-:S03]  /*67c0*/  IMAD.MOV.U32 R4, RZ, RZ, 0x1 ;  /* 0x00000001ff047424 */ /* 0x000fc600078e00ff */
[----:B------:R-:W-:Y:S02]  /*67d0*/  SEL R100, R5, R0, !P0 ;  /* 0x0000000005647207 */ /* 0x000fe40004000000 */
[----:B------:R-:W-:Y:S02]  /*67e0*/  PRMT R3, R4, 0x7610, R3 ;  /* 0x0000761004037816 */ /* 0x000fe40000000003 */
[----:B------:R-:W-:-:S07]  /*67f0*/  SEL R0, R0, R5, !P0 ;  /* 0x0000000500007207 */ /* 0x000fce0004000000 */
.L_x_159:
[----:B------:R-:W-:Y:S01]  /*6800*/  LOP3.LUT P0, RZ, R3, 0xff, RZ, 0xc0, !PT ;  /* 0x000000ff03ff7812 */ /* 0x000fe2000780c0ff */
[----:B------:R-:W-:Y:S01]  /*6810*/  UIMAD.WIDE.U32 UR4, UR42, -0x33333333, URZ ;  /* 0xcccccccd2a0478a5 */ /* 0x000fe2000f8e003f */
[----:B------:R-:W-:-:S03]  /*6820*/  IMAD.MOV.U32 R103, RZ, RZ, R0 ;  /* 0x000000ffff677224 */ /* 0x000fc600078e0000 */
[----:B------:R-:W-:-:S04]  /*6830*/  USHF.R.U32.HI UR4, URZ, 0x2, UR5 ;  /* 0x000000023f047899 */ /* 0x000fc80008011605 */
[----:B------:R-:W-:-:S04]  /*6840*/  UIMAD UR42, UR4, -0x5, UR42 ;  /* 0xfffffffb042a78a4 */ /* 0x000fc8000f8e022a */
[----:B------:R-:W-:Y:S08]  /*6850*/  @P0 BRA `(.L_x_162) ;  /* 0xffffffac00100947 */ /* 0x000ff0000383ffff */
[----:B------:R-:W-:Y:S05]  /*6860*/  EXIT ;  /* 0x000000000000794d */ /* 0x000fea0003800000 */
.L_x_7:
        /* <DEDUP_REMOVED lines=26> */
.L_x_164:
[----:B------:R-:W0:Y:S01]  /*6a10*/  LDC.64 R28, c[0x0][0x640] ;  /* 0x00019000ff1c7b82 */ /* 0x000e220000000a00 */
[-CC-:B------:R-:W-:Y:S01]  /*6a20*/  SHF.R.U64 R21, R14, R8.reuse, R15.reuse ;  /* 0x000000080e157219 */ /* 0x180fe2000000120f */
[----:B------:R-:W-:Y:S01]  /*6a30*/  IMAD.MOV.U32 R31, RZ, RZ, 0x1 ;  /* 0x00000001ff1f7424 */ /* 0x000fe200078e00ff */
[----:B------:R-:W-:Y:S02]  /*6a40*/  SHF.R.U32.HI R7, RZ, R8, R15 ;  /* 0x00000008ff077219 */ /* 0x000fe4000001160f */
[----:B------:R-:W-:-:S03]  /*6a50*/  IADD3 R13, P0, RZ, -R21, RZ ;  /* 0x80000015ff0d7210 */ /* 0x000fc60007f1e0ff */
[----:B------:R-:W1:Y:S02]  /*6a60*/  LDC R12, c[0x0][0x618] ;  /* 0x00018600ff0c7b82 */ /* 0x000e640000000800 */
[----:B------:R-:W-:Y:S02]  /*6a70*/  IMAD.X R7, RZ, RZ, ~R7, P0 ;  /* 0x000000ffff077224 */ /* 0x000fe400000e0e07 */
[----:B------:R-:W-:-:S04]  /*6a80*/  IMAD.WIDE.U32 R10, R13, R24, R16 ;  /* 0x000000180d0a7225 */ /* 0x000fc800078e0010 */
[----:B------:R-:W2:Y:S01]  /*6a90*/  LDC R14, c[0x0][0x608] ;  /* 0x00018200ff0e7b82 */ /* 0x000ea20000000800 */
[----:B------:R-:W-:-:S04]  /*6aa0*/  IMAD R8, R7, R24, RZ ;  /* 0x0000001807087224 */ /* 0x000fc800078e02ff */
[----:B------:R-:W-:-:S03]  /*6ab0*/  IMAD R7, R13, R25, R8 ;  /* 0x000000190d077224 */ /* 0x000fc600078e0208 */
[----:B------:R-:W3:Y:S01]  /*6ac0*/  LDC R26, c[0x0][0x658] ;  /* 0x00019600ff1a7b82 */ /* 0x000ee20000000800 */
[----:B------:R-:W-:Y:S01]  /*6ad0*/  IMAD.IADD R7, R11, 0x1, R7 ;  /* 0x000000010b077824 */ /* 0x000fe200078e0207 */
[----:B0-----:R-:W-:Y:S01]  /*6ae0*/  ISETP.NE.U32.AND P0, PT, R28, RZ, PT ;  /* 0x000000ff1c00720c */ /* 0x001fe20003f05070 */
[----:B------:R-:W-:-:S03]  /*6af0*/  IMAD.MOV.U32 R11, RZ, RZ, -0x1 ;  /* 0xffffffffff0b7424 */ /* 0x000fc600078e00ff */
        /* <DEDUP_REMOVED lines=8> */
[-C--:B---3--:R-:W-:Y:S02]  /*6b80*/  SHF.L.U32 R10, R11, R26.reuse, RZ ;  /* 0x0000001a0b0a7219 */ /* 0x088fe400000006ff */
[--C-:B------:R-:W-:Y:S02]  /*6b90*/  SHF.R.U64 R24, R22, R26, R7.reuse ;  /* 0x0000001a16187219 */ /* 0x100fe40000001207 */
[----:B------:R-:W-:Y:S02]  /*6ba0*/  LOP3.LUT R33, RZ, R10, RZ, 0x33, !PT ;  /* 0x0000000aff217212 */ /* 0x000fe400078e33ff */
[----:B------:R-:W-:Y:S01]  /*6bb0*/  SHF.R.U32.HI R11, RZ, R26, R7 ;  /* 0x0000001aff0b7219 */ /* 0x000fe20000011607 */
[----:B------:R-:W3:Y:S01]  /*6bc0*/  LDC R30, c[0x0][0x610] ;  /* 0x00018400ff1e7b82 */ /* 0x000ee20000000800 */
[----:B------:R-:W-:Y:S01]  /*6bd0*/  IMAD.MOV.U32 R10, RZ, RZ, R24 ;  /* 0x000000ffff0a7224 */ /* 0x000fe200078e0018 */
[----:B------:R-:W-:Y:S06]  /*6be0*/  @!P0 BRA `(.L_x_165) ;  /* 0x0000000000288947 */ /* 0x000fec0003800000 */
        /* <DEDUP_REMOVED lines=10> */
.L_x_165:
[----:B------:R-:W-:Y:S02]  /*6c90*/  ISETP.NE.AND P0, PT, R2, 0x1, PT ;  /* 0x000000010200780c */ /* 0x000fe40003f05270 */
[----:B-1----:R-:W-:Y:S01]  /*6ca0*/  SHF.R.U64 R8, R10, R8, R11 ;  /* 0x000000080a087219 */ /* 0x002fe2000000120b */
[----:B0-----:R-:W-:Y:S01]  /*6cb0*/  VIADD R11, R25, 0xffffffff ;  /* 0xffffffff190b7836 */ /* 0x001fe20000000000 */
[----:B------:R-:W-:Y:S02]  /*6cc0*/  SHF.L.U32 R31, R31, R26, RZ ;  /* 0x0000001a1f1f7219 */ /* 0x000fe400000006ff */
[----:B------:R-:W-:Y:S01]  /*6cd0*/  LOP3.LUT R5, R22, R33, RZ, 0xc0, !PT ;  /* 0x0000002116057212 */ /* 0x000fe200078ec0ff */
[----:B------:R-:W-:-:S04]  /*6ce0*/  IMAD.MOV R7, RZ, RZ, -R8 ;  /* 0x000000ffff077224 */ /* 0x000fc800078e0a08 */
[----:B------:R-:W-:Y:S02]  /*6cf0*/  IMAD R5, R31, R8, R5 ;  /* 0x000000081f057224 */ /* 0x000fe400078e0205 */
[----:B------:R-:W-:Y:S01]  /*6d00*/  @P0 IMAD R6, R9, R23, R4 ;  /* 0x0000001709060224 */ /* 0x000fe200078e0204 */
[----:B------:R-:W-:Y:S01]  /*6d10*/  LOP3.LUT R9, R20, R11, RZ, 0xc0, !PT ;  /* 0x0000000b14097212 */ /* 0x000fe200078ec0ff */
[----:B--2---:R-:W-:Y:S02]  /*6d20*/  IMAD R4, R7, R27, R24 ;  /* 0x0000001b07047224 */ /* 0x004fe400078e0218 */
[----:B---3--:R-:W-:Y:S02]  /*6d30*/  IMAD R6, R5, R30, R6 ;  /* 0x0000001e05067224 */ /* 0x008fe400078e0206 */
[----:B------:R-:W-:Y:S02]  /*6d40*/  IMAD R5, R4, R25, R9 ;  /* 0x0000001904057224 */ /* 0x000fe400078e0209 */
[----:B------:R-:W-:-:S02]  /*6d50*/  IMAD.MOV.U32 R8, RZ, RZ, 0x1 ;  /* 0x00000001ff087424 */ /* 0x000fc400078e00ff */
[----:B------:R-:W-:Y:S01]  /*6d60*/  IMAD.MOV.U32 R7, RZ, RZ, R21 ;  /* 0x000000ffff077224 */ /* 0x000fe200078e0015 */
[----:B------:R-:W-:Y:S02]  /*6d70*/  SEL R19, R5, R6, !P0 ;  /* 0x0000000605137207 */ /* 0x000fe40004000000 */
[----:B------:R-:W-:-:S07]  /*6d80*/  SEL R12, R6, R5, !P0 ;  /* 0x00000005060c7207 */ /* 0x000fce0004000000 */
.L_x_163:
[----:B------:R-:W-:-:S08]  /*6d90*/  NOP ;  /* 0x0000000000007918 */ /* 0x000fd00000000000 */
[----:B------:R-:W0:-:S00]  /*6da0*/  USETMAXREG.DEALLOC.CTAPOOL 0x28 ;  /* 0x00000028000079c8 */ /* 0x000e0000080e0500 */
[----:B0-----:R-:W-:-:S13]  /*6db0*/  ISETP.NE.AND P0, PT, R3, RZ, PT ;  /* 0x000000ff0300720c */ /* 0x001fda0003f05270 */
[----:B------:R-:W-:Y:S05]  /*6dc0*/  @P0 EXIT ;  /* 0x000000000000094d */ /* 0x000fea0003800000 */
[----:B------:R-:W-:Y:S01]  /*6dd0*/  LOP3.LUT P0, RZ, R8, 0xff, RZ, 0xc0, !PT ;  /* 0x000000ff08ff7812 */ /* 0x000fe2000780c0ff */
[----:B------:R-:W-:Y:S02]  /*6de0*/  IMAD.MOV.U32 R3, RZ, RZ, 0x1 ;  /* 0x00000001ff037424 */ /* 0x000fe400078e00ff */
[----:B------:R-:W-:-:S10]  /*6df0*/  IMAD.MOV.U32 R13, RZ, RZ, RZ ;  /* 0x000000ffff0d7224 */ /* 0x000fd400078e00ff */
[----:B------:R-:W-:Y:S05]  /*6e00*/  @!P0 BRA `(.L_x_166) ;  /* 0x0000000c00a48947 */ /* 0x000fea0003800000 */
[----:B------:R-:W0:Y:S01]  /*6e10*/  LDC R3, c[0x0][0x28c] ;  /* 0x0000a300ff037b82 */ /* 0x000e220000000800 */
[----:B------:R-:W-:Y:S01]  /*6e20*/  UMOV UR7, 0x1 ;  /* 0x0000000100077882 */ /* 0x000fe20000000000 */
[----:B------:R-:W-:Y:S01]  /*6e30*/  ULDC UR21, c[0x0][0x658] ;  /* 0x0001960000157ab9 */ /* 0x000fe20000000800 */
[----:B------:R-:W-:Y:S01]  /*6e40*/  UMOV UR6, 0xffffffff ;  /* 0xffffffff00067882 */ /* 0x000fe20000000000 */
[----:B------:R-:W-:Y:S01]  /*6e50*/  BSSY B0, `(.L_x_166) ;  /* 0x00000e4000007945 */ /* 0x000fe20003800000 */
[----:B------:R-:W-:Y:S01]  /*6e60*/  USHF.L.U32 UR6, UR6, UR21, URZ ;  /* 0x0000001506067299 */ /* 0x000fe2000800063f */
[----:B------:R-:W-:Y:S01]  /*6e70*/  IMAD.MOV.U32 R11, RZ, RZ, 0x1 ;  /* 0x00000001ff0b7424 */ /* 0x000fe200078e00ff */
[----:B------:R-:W-:Y:S01]  /*6e80*/  LOP3.LUT R10, R18, 0x2, RZ, 0xfc, !PT ;  /* 0x00000002120a7812 */ /* 0x000fe200078efcff */
[----:B------:R-:W1:Y:S01]  /*6e90*/  S2UR UR5, SR_CgaCtaId ;  /* 0x00000000000579c3 */ /* 0x000e620000008800 */
[----:B------:R-:W-:Y:S01]  /*6ea0*/  IMAD.MOV.U32 R13, RZ, RZ, RZ ;  /* 0x000000ffff0d7224 */ /* 0x000fe200078e00ff */
[----:B------:R-:W-:Y:S01]  /*6eb0*/  ULDC UR13, c[0x0][0x600] ;  /* 0x00018000000d7ab9 */ /* 0x000fe20000000800 */
[----:B------:R-:W-:Y:S01]  /*6ec0*/  UMOV UR30, 0x55 ;  /* 0x00000055001e7882 */ /* 0x000fe20000000000 */
[----:B------:R-:W-:-:S02]  /*6ed0*/  UIADD3 UR13, UR13, -0x1, URZ ;  /* 0xffffffff0d0d7890 */ /* 0x000fc4000fffe03f */
[----:B------:R-:W-:Y:S02]  /*6ee0*/  USHF.L.U32 UR21, UR7, UR21, URZ ;  /* 0x0000001507157299 */ /* 0x000fe4000800063f */
[----:B------:R-:W-:Y:S01]  /*6ef0*/  ULOP3.LUT UR23, URZ, UR6, URZ, 0x33, !UPT ;  /* 0x000000063f177292 */ /* 0x000fe2000f8e333f */
[----:B------:R-:W-:Y:S01]  /*6f00*/  ULDC.64 UR42, c[0x0][0x198] ;  /* 0x00006600002a7ab9 */ /* 0x000fe20000000a00 */
[----:B0-----:R-:W-:-:S05]  /*6f10*/  VIADD R3, R3, 0x3f ;  /* 0x0000003f03037836 */ /* 0x001fca0000000000 */
[----:B------:R-:W-:Y:S01]  /*6f20*/  SHF.R.S32.HI R4, RZ, 0x1f, R3 ;  /* 0x0000001fff047819 */ /* 0x000fe20000011403 */
[----:B-1----:R-:W-:-:S03]  /*6f30*/  ULOP3.LUT UR4, UR5, 0x1, URZ, 0xc0, !UPT ;  /* 0x0000000105047892 */ /* 0x002fc6000f8ec03f */
[----:B------:R-:W-:Y:S01]  /*6f40*/  LEA.HI R4, R4, R3, RZ, 0x6 ;  /* 0x0000000304047211 */ /* 0x000fe200078f30ff */
[----:B------:R-:W-:Y:S01]  /*6f50*/  USHF.R.U32.HI UR37, URZ, 0x1, UR5 ;  /* 0x000000013f257899 */ /* 0x000fe20008011605 */
[----:B------:R-:W-:Y:S01]  /*6f60*/  IMAD.MOV.U32 R3, RZ, RZ, 0x1 ;  /* 0x00000001ff037424 */ /* 0x000fe200078e00ff */
[----:B------:R-:W-:Y:S01]  /*6f70*/  USHF.L.U32 UR22, UR5, 0x5, URZ ;  /* 0x0000000505167899 */ /* 0x000fe2000800063f */
[----:B------:R-:W-:Y:S01]  /*6f80*/  SHF.R.S32.HI R8, RZ, 0x6, R4 ;  /* 0x00000006ff087819 */ /* 0x000fe20000011404 */
[----:B------:R-:W-:Y:S02]  /*6f90*/  USHF.L.U32 UR40, UR5, 0xb, URZ ;  /* 0x0000000b05287899 */ /* 0x000fe4000800063f */
[----:B------:R-:W-:Y:S02]  /*6fa0*/  ULOP3.LUT UR5, UR5, 0xfffffffe, URZ, 0xc0, !UPT ;  /* 0xfffffffe05057892 */ /* 0x000fe4000f8ec03f */
[----:B------:R-:W-:Y:S01]  /*6fb0*/  UISETP.GT.U32.AND UP0, UPT, UR4, 0xffff, UPT ;  /* 0x0000ffff0400788c */ /* 0x000fe2000bf04070 */
[----:B------:R-:W-:Y:S01]  /*6fc0*/  VIADD R9, R8, 0x1 ;  /* 0x0000000108097836 */ /* 0x000fe20000000000 */
[----:B------:R-:W-:-:S02]  /*6fd0*/  USHF.L.U32 UR29, UR7, UR5, URZ ;  /* 0x00000005071d7299 */ /* 0x000fc4000800063f */
[----:B------:R-:W-:Y:S02]  /*6fe0*/  ULOP3.LUT UR5, UR5, 0x1, URZ, 0xfc, !UPT ;  /* 0x0000000105057892 */ /* 0x000fe4000f8efc3f */
[----:B------:R-:W-:Y:S02]  /*6ff0*/  USEL UR4, UR4, 0xffff, !UP0 ;  /* 0x0000ffff04047887 */ /* 0x000fe4000c000000 */
[----:B------:R-:W-:Y:S02]  /*7000*/  USHF.L.U32 UR5, UR7, UR5, URZ ;  /* 0x0000000507057299 */ /* 0x000fe4000800063f */
[----:B------:R-:W-:Y:S02]  /*7010*/  ULOP3.LUT UR4, UR4, 0xffff, URZ, 0xc0, !UPT ;  /* 0x0000ffff04047892 */ /* 0x000fe4000f8ec03f */
[----:B------:R-:W-:Y:S02]  /*7020*/  USHF.L.U32 UR44, UR37, 0x4, URZ ;  /* 0x00000004252c7899 */ /* 0x000fe4000800063f */
[----:B------:R-:W-:-:S02]  /*7030*/  ULOP3.LUT UR22, UR22, 0x20, URZ, 0xc0, !UPT ;  /* 0x0000002016167892 */ /* 0x000fc4000f8ec03f */
[----:B------:R-:W-:Y:S02]  /*7040*/  ULOP3.LUT UR29, UR29, UR5, URZ, 0xfc, !UPT ;  /* 0x000000051d1d7292 */ /* 0x000fe4000f8efc3f */
[----:B------:R-:W-:-:S12]  /*7050*/  USHF.L.U32 UR30, UR30, UR4, URZ ;  /* 0x000000041e1e7299 */ /* 0x000fd8000800063f */
.L_x_177:
[----:B------:R-:W-:-:S03]  /*7060*/  UMOV UR4, 0xffffffff ;  /* 0xffffffff00047882 */ /* 0x000fc60000000000 */
[----:B------:R-:W-:Y:S05]  /*7070*/  BRA.DIV UR4, `(.L_x_167) ;  /* 0x0000001204147947 */ /* 0x000fea000b800000 */
[----:B------:R-:W-:-:S13]  /*7080*/  ELECT P6, URZ, PT ;  /* 0x00000000003f782f */ /* 0x000fda00038c0000 */
.L_x_189:
[----:B------:R-:W-:Y:S04]  /*7090*/  BSSY B1, `(.L_x_168) ;  /* 0x000004d000017945 */ /* 0x000fe80003800000 */
[----:B------:R-:W-:Y:S05]  /*70a0*/  @!P6 BRA `(.L_x_169) ;  /* 0x00000004002ce947 */ /* 0x000fea0003800000 */
[----:B------:R-:W0:Y:S02]  /*70b0*/  LDC R4, c[0x0][0x28c] ;  /* 0x0000a300ff047b82 */ /* 0x000e240000000800 */
[----:B0-----:R-:W-:-:S13]  /*70c0*/  ISETP.GE.AND P0, PT, R4, 0x1, PT ;  /* 0x000000010400780c */ /* 0x001fda0003f06270 */
[----:B------:R-:W-:Y:S05]  /*70d0*/  @!P0 BRA `(.L_x_169) ;  /* 0x0000000400208947 */ /* 0x000fea0003800000 */
[----:B------:R-:W-:Y:S02]  /*70e0*/  IMAD.SHL.U32 R15, R12, 0x80, RZ ;  /* 0x000000800c0f7824 */ /* 0x000fe400078e00ff */
[----:B------:R-:W-:Y:S02]  /*70f0*/  IMAD.SHL.U32 R19, R19, 0x80, RZ ;  /* 0x0000008013137824 */ /* 0x000fe400078e00ff */
[----:B------:R-:W-:Y:S02]  /*7100*/  IMAD.U32 R20, RZ, RZ, UR44 ;  /* 0x0000002cff147e24 */ /* 0x000fe4000f8e00ff */
[----:B------:R-:W-:Y:S02]  /*7110*/  IMAD.U32 R22, RZ, RZ, UR22 ;  /* 0x00000016ff167e24 */ /* 0x000fe4000f8e00ff */
[----:B------:R-:W-:Y:S02]  /*7120*/  IMAD.MOV.U32 R4, RZ, RZ, R9 ;  /* 0x000000ffff047224 */ /* 0x000fe400078e0009 */
[----:B------:R-:W-:-:S02]  /*7130*/  IMAD.MOV.U32 R5, RZ, RZ, R3 ;  /* 0x000000ffff057224 */ /* 0x000fc400078e0003 */
[----:B------:R-:W-:Y:S02]  /*7140*/  IMAD.MOV.U32 R6, RZ, RZ, R13 ;  /* 0x000000ffff067224 */ /* 0x000fe400078e000d */
[----:B------:R-:W-:Y:S02]  /*7150*/  VIADD R24, R15, 0x40 ;  /* 0x000000400f187836 */ /* 0x000fe40000000000 */
[----:B------:R-:W-:-:S07]  /*7160*/  VIADD R25, R19, 0x40 ;  /* 0x0000004013197836 */ /* 0x000fce0000000000 */
.L_x_172:
[----:B------:R-:W0:Y:S01]  /*7170*/  S2R R21, SR_CgaCtaId ;  /* 0x0000000000157919 */ /* 0x000e220000008800 */
[----:B------:R-:W-:Y:S02]  /*7180*/  MOV R12, 0x400 ;  /* 0x00000400000c7802 */ /* 0x000fe40000000f00 */
[----:B------:R-:W-:-:S13]  /*7190*/  ISETP.NE.AND P1, PT, R0, RZ, PT ;  /* 0x000000ff0000720c */ /* 0x000fda0003f25270 */
[----:B------:R-:W1:Y:S01]  /*71a0*/  @!P1 LDC R14, c[0x0][0x500] ;  /* 0x00014000ff0e9b82 */ /* 0x000e620000000800 */
[----:B0-----:R-:W-:Y:S02]  /*71b0*/  LEA R23, R21, R12, 0x18 ;  /* 0x0000000c15177211 */ /* 0x001fe400078ec0ff */
[----:B------:R-:W-:-:S03]  /*71c0*/  SHF.L.U32 R12, R5, 0x1f, RZ ;  /* 0x0000001f050c7819 */ /* 0x000fc600000006ff */
[----:B------:R-:W-:-:S04]  /*71d0*/  IMAD R21, R6, 0x8, R23 ;  /* 0x0000000806157824 */ /* 0x000fc800078e0217 */
[----:B------:R-:W0:Y:S02]  /*71e0*/  SYNCS.PHASECHK.TRANS64.TRYWAIT P0, [R21+URZ+0x28], R12 ;  /* 0x0000280c150075a7 */ /* 0x000e24000800017f */
[----:B01----:R-:W-:Y:S05]  /*71f0*/  @!P0 BRA `(.L_x_170) ;  /* 0x0000000c00d48947 */ /* 0x003fea0003800000 */
.L_x_190:
[----:B0-----:R-:W-:Y:S01]  /*7200*/  PRMT R12, R10, 0x9910, RZ ;  /* 0x000099100a0c7816 */ /* 0x001fe200000000ff */
[----:B------:R0:W-:Y:S03]  /*7210*/  @!P1 SYNCS.ARRIVE.TRANS64 RZ, [R21+URZ], R14 ;  /* 0x0000000e15ff99a7 */ /* 0x0001e6000800003f */
[----:B------:R-:W-:-:S13]  /*7220*/  ISETP.NE.AND P0, PT, R12, 0x2, PT ;  /* 0x000000020c00780c */ /* 0x000fda0003f05270 */
[----:B0-----:R-:W-:Y:S05]  /*7230*/  @P0 BRA `(.L_x_171) ;  /* 0x0000000000040947 */ /* 0x001fea0003800000 */
[----:B------:R-:W-:Y:S01]  /*7240*/  BPT.TRAP 0x1 ;  /* 0x000000040000795c */ /* 0x000fe20000300000 */
.L_x_171:
[----:B------:R-:W-:Y:S01]  /*7250*/  R2UR UR5, R6 ;  /* 0x00000000060572ca */ /* 0x000fe200000e0000 */
[----:B------:R-:W-:Y:S01]  /*7260*/  UIADD3 UR14, UP0, UR42, 0xf0, URZ ;  /* 0x000000f02a0e7890 */ /* 0x000fe2000ff1e03f */
[----:B------:R-:W-:Y:S01]  /*7270*/  R2UR UR9, R23 ;  /* 0x00000000170972ca */ /* 0x000fe200000e0000 */
[----:B------:R-:W-:Y:S01]  /*7280*/  UPRMT UR31, URZ, 0x5410, UR30 ;  /* 0x000054103f1f7896 */ /* 0x000fe2000800001e */
[----:B------:R-:W-:Y:S01]  /*7290*/  R2UR UR33, R21 ;  /* 0x00000000152172ca */ /* 0x000fe200000e0000 */
[----:B------:R-:W-:Y:S01]  /*72a0*/  UIADD3.X UR15, URZ, UR43, URZ, UP0, !UPT ;  /* 0x0000002b3f0f7290 */ /* 0x000fe200087fe43f */
[----:B------:R-:W-:Y:S01]  /*72b0*/  R2UR UR35, R20 ;  /* 0x00000000142372ca */ /* 0x000fe200000e0000 */
[----:B------:R-:W-:Y:S01]  /*72c0*/  VIADD R4, R4, 0xffffffff ;  /* 0xffffffff04047836 */ /* 0x000fe20000000000 */
[----:B------:R-:W-:Y:S01]  /*72d0*/  R2UR UR36, R7 ;  /* 0x00000000072472ca */ /* 0x000fe200000e0000 */
[----:B------:R-:W-:Y:S01]  /*72e0*/  UMOV UR6, 0x0 ;  /* 0x0000000000067882 */ /* 0x000fe20000000000 */
[----:B------:R-:W-:Y:S01]  /*72f0*/  R2UR UR34, R15 ;  /* 0x000000000f2272ca */ /* 0x000fe200000e0000 */
[----:B------:R-:W-:Y:S01]  /*7300*/  UMOV UR7, 0x10000000 ;  /* 0x1000000000077882 */ /* 0x000fe20000000000 */
[----:B------:R-:W-:Y:S01]  /*7310*/  R2UR UR26, R24 ;  /* 0x00000000181a72ca */ /* 0x000fe200000e0000 */
[----:B------:R-:W-:Y:S01]  /*7320*/  USHF.L.U32 UR5, UR5, 0xd, URZ ;  /* 0x0000000d05057899 */ /* 0x000fe2000800063f */
[----:B------:R-:W-:Y:S01]  /*7330*/  R2UR UR19, R22 ;  /* 0x00000000161372ca */ /* 0x000fe200000e0000 */
[----:B------:R-:W-:Y:S01]  /*7340*/  UIADD3 UR4, UP1, UR42, 0x1f0, URZ ;  /* 0x000001f02a047890 */ /* 0x000fe2000ff3e03f */
[----:B------:R-:W-:Y:S01]  /*7350*/  R2UR UR18, R19 ;  /* 0x00000000131272ca */ /* 0x000fe200000e0000 */
[----:B------:R-:W-:Y:S01]  /*7360*/  ULEA UR8, UR37, UR5, 0xa ;  /* 0x0000000525087291 */ /* 0x000fe2000f8e503f */
[----:B------:R-:W-:Y:S01]  /*7370*/  R2UR UR10, R25 ;  /* 0x00000000190a72ca */ /* 0x000fe200000e0000 */
[----:B------:R-:W-:Y:S01]  /*7380*/  ULOP3.LUT UR5, UR5, 0x800, UR40, 0xf8, !UPT ;  /* 0x0000080005057892 */ /* 0x000fe2000f8ef828 */
[----:B------:R-:W-:Y:S01]  /*7390*/  ISETP.GT.AND P1, PT, R4, 0x1, PT ;  /* 0x000000010400780c */ /* 0x000fe20003f24270 */
[----:B------:R-:W-:Y:S01]  /*73a0*/  ULEA UR8, UR8, UR9, 0x1 ;  /* 0x0000000908087291 */ /* 0x000fe2000f8e083f */
[----:B------:R-:W-:Y:S01]  /*73b0*/  VIADD R6, R6, 0x1 ;  /* 0x0000000106067836 */ /* 0x000fe20000000000 */
[----:B------:R-:W-:Y:S01]  /*73c0*/  ULEA UR5, UR5, UR9, 0x1 ;  /* 0x0000000905057291 */ /* 0x000fe2000f8e083f */
[----:B------:R-:W-:Y:S01]  /*73d0*/  VIADD R22, R22, 0x40 ;  /* 0x0000004016167836 */ /* 0x000fe20000000000 */
[----:B------:R-:W-:Y:S01]  /*73e0*/  UIADD3 UR32, UR8, 0x100, URZ ;  /* 0x0000010008207890 */ /* 0x000fe2000fffe03f */
[----:B------:R-:W-:Y:S01]  /*73f0*/  VIADD R20, R20, 0x40 ;  /* 0x0000004014147836 */ /* 0x000fe20000000000 */
[----:B------:R-:W-:Y:S01]  /*7400*/  UIADD3 UR24, UR8, 0x2100, URZ ;  /* 0x0000210008187890 */ /* 0x000fe2000fffe03f */
[C---:B------:R-:W-:Y:S01]  /*7410*/  ISETP.NE.AND P0, PT, R6.reuse, 0x5, PT ;  /* 0x000000050600780c */ /* 0x040fe20003f05270 */
[----:B------:R-:W-:Y:S01]  /*7420*/  UMOV UR25, UR33 ;  /* 0x0000002100197c82 */ /* 0x000fe20008000000 */
[----:B------:R-:W-:Y:S01]  /*7430*/  UMOV UR27, UR35 ;  /* 0x00000023001b7c82 */ /* 0x000fe20008000000 */
[----:B------:R-:W-:Y:S01]  /*7440*/  UMOV UR28, UR36 ;  /* 0x00000024001c7c82 */ /* 0x000fe20008000000 */
[----:B------:R-:W-:Y:S01]  /*7450*/  UIADD3 UR16, UR5, 0x14100, URZ ;  /* 0x0001410005107890 */ /* 0x000fe2000fffe03f */
[----:B------:R-:W-:Y:S01]  /*7460*/  SEL R12, RZ, 0x1, P0 ;  /* 0x00000001ff0c7807 */ /* 0x000fe20000000000 */
[----:B------:R-:W-:Y:S01]  /*7470*/  UTMALDG.3D.MULTICAST [UR32], [UR14], UR31, desc[UR6] ;  /* 0x000006200e0073b4 */ /* 0x000fe2000801181f */
[----:B------:R-:W-:Y:S01]  /*7480*/  UIADD3 UR8, UR5, 0x16100, URZ ;  /* 0x0001610005087890 */ /* 0x000fe2000fffe03f */
[----:B------:R-:W-:Y:S01]  /*7490*/  SEL R6, R6, RZ, P0 ;  /* 0x000000ff06067207 */ /* 0x000fe20000000000 */
[----:B------:R-:W-:Y:S01]  /*74a0*/  UIADD3.X UR5, URZ, UR43, URZ, UP1, !UPT ;  /* 0x0000002b3f057290 */ /* 0x000fe20008ffe43f */
[----:B------:R-:W-:Y:S01]  /*74b0*/  LOP3.LUT R5, R5, R12, RZ, 0x3c, !PT ;  /* 0x0000000c05057212 */ /* 0x000fe200078e3cff */
[----:B------:R-:W-:Y:S01]  /*74c0*/  UMOV UR17, UR33 ;  /* 0x0000002100117c82 */ /* 0x000fe20008000000 */
[----:B------:R-:W-:Y:S01]  /*74d0*/  UMOV UR20, UR36 ;  /* 0x0000002400147c82 */ /* 0x000fe20008000000 */
[----:B------:R-:W-:Y:S01]  /*74e0*/  UMOV UR9, UR33 ;  /* 0x0000002100097c82 */ /* 0x000fe20008000000 */
[----:B------:R0:W-:Y:S01]  /*74f0*/  UTMALDG.3D.MULTICAST [UR24], [UR14], UR31, desc[UR6] ;  /* 0x000006180e0073b4 */ /* 0x0001e2000801181f */
[----:B------:R-:W-:Y:S01]  /*7500*/  UMOV UR11, UR19 ;  /* 0x00000013000b7c82 */ /* 0x000fe20008000000 */
[----:B------:R-:W-:Y:S01]  /*7510*/  UMOV UR12, UR36 ;  /* 0x00000024000c7c82 */ /* 0x000fe20008000000 */
[----:B0-----:R-:W-:-:S09]  /*7520*/  UPRMT UR14, URZ, 0x5410, UR29 ;  /* 0x000054103f0e7896 */ /* 0x001fd2000800001d */
[----:B------:R0:W-:Y:S01]  /*7530*/  UTMALDG.3D.MULTICAST [UR16], [UR4], UR14, desc[UR6] ;  /* 0x00000610040073b4 */ /* 0x0001e2000801180e */
[----:B------:R0:W-:Y:S02]  /*7540*/  UTMALDG.3D.MULTICAST [UR8], [UR4], UR14, desc[UR6] ;  /* 0x00000608040073b4 */ /* 0x0001e4000801180e */
[----:B0-----:R-:W-:Y:S05]  /*7550*/  @P1 BRA `(.L_x_172) ;  /* 0xfffffffc00041947 */ /* 0x001fea000383ffff */
.L_x_169:
[----:B------:R-:W-:Y:S05]  /*7560*/  BSYNC B1 ;  /* 0x0000000000017941 */ /* 0x000fea0003800000 */
.L_x_168:
[----:B------:R-:W-:Y:S01]  /*7570*/  LOP3.LUT P1, RZ, R11, 0xff, RZ, 0xc0, !PT ;  /* 0x000000ff0bff7812 */ /* 0x000fe2000782c0ff */
[C---:B------:R-:W-:Y:S01]  /*7580*/  IMAD.IADD R13, R8.reuse, 0x1, R13 ;  /* 0x00000001080d7824 */ /* 0x040fe200078e020d */
[----:B------:R-:W-:Y:S01]  /*7590*/  ULDC.64 UR4, c[0x0][0x650] ;  /* 0x0001940000047ab9 */ /* 0x000fe20000000a00 */
[C---:B------:R-:W-:Y:S01]  /*75a0*/  ISETP.GE.U32.AND P2, PT, R8.reuse, 0x5, PT ;  /* 0x000000050800780c */ /* 0x040fe20003f46070 */
[----:B------:R-:W-:Y:S01]  /*75b0*/  BSSY B1, `(.L_x_173) ;  /* 0x000006b000017945 */ /* 0x000fe20003800000 */
[----:B------:R-:W-:Y:S01]  /*75c0*/  IMAD.MOV.U32 R12, RZ, RZ, -0x1 ;  /* 0xffffffffff0c7424 */ /* 0x000fe200078e00ff */
[----:B------:R-:W-:Y:S01]  /*75d0*/  ISETP.GT.U32.AND P0, PT, R13, 0x4, PT ;  /* 0x000000040d00780c */ /* 0x000fe20003f04070 */
[----:B------:R-:W-:Y:S01]  /*75e0*/  IMAD.MOV.U32 R19, RZ, RZ, -0x1 ;  /* 0xffffffffff137424 */ /* 0x000fe200078e00ff */
[----:B------:R-:W-:Y:S01]  /*75f0*/  PRMT R11, RZ, 0x7610, R11 ;  /* 0x00007610ff0b7816 */ /* 0x000fe2000000000b */
[----:B------:R-:W-:Y:S01]  /*7600*/  IMAD.MOV.U32 R7, RZ, RZ, -0x1 ;  /* 0xffffffffff077424 */ /* 0x000fe200078e00ff */
[----:B------:R-:W-:-:S03]  /*7610*/  ISETP.LT.U32.AND P0, PT, R8, 0x5, P0 ;  /* 0x000000050800780c */ /* 0x000fc60000701070 */
[----:B------:R-:W0:Y:S01]  /*7620*/  @P1 S2R R5, SR_CgaCtaId ;  /* 0x0000000000051919 */ /* 0x000e220000008800 */
[----:B------:R-:W-:-:S04]  /*7630*/  @P1 MOV R4, 0x400 ;  /* 0x0000040000041802 */ /* 0x000fc80000000f00 */
[----:B0-----:R-:W-:Y:S01]  /*7640*/  @P1 LEA R6, R5, R4, 0x18 ;  /* 0x0000000405061211 */ /* 0x001fe200078ec0ff */
[----:B------:R-:W-:Y:S01]  /*7650*/  IMAD.WIDE.U32 R4, R13, -0x33333333, RZ ;  /* 0xcccccccd0d047825 */ /* 0x000fe200078e00ff */
[----:B------:R-:W-:Y:S02]  /*7660*/  SEL R4, RZ, 0x1, !P0 ;  /* 0x00000001ff047807 */ /* 0x000fe40004000000 */
[----:B------:R0:W-:Y:S01]  /*7670*/  @P1 SYNCS.ARRIVE.TRANS64.A1T0 RZ, [R6+URZ+0x68], RZ ;  /* 0x000068ff06ff19a7 */ /* 0x0001e2000810003f */
[----:B------:R-:W-:Y:S02]  /*7680*/  IADD3 R16, P1, R16, UR38, RZ ;  /* 0x0000002610107c10 */ /* 0x000fe4000ff3e0ff */
[----:B------:R-:W-:Y:S02]  /*7690*/  LOP3.LUT R3, R3, R4, RZ, 0x3c, !PT ;  /* 0x0000000403037212 */ /* 0x000fe400078e3cff */
[----:B------:R-:W-:Y:S02]  /*76a0*/  IADD3.X R17, R17, UR41, RZ, P1, !PT ;  /* 0x0000002911117c10 */ /* 0x000fe40008ffe4ff */
[----:B------:R-:W-:-:S02]  /*76b0*/  ISETP.GE.U32.AND P0, PT, R16, UR4, PT ;  /* 0x0000000410007c0c */ /* 0x000fc4000bf06070 */
[----:B0-----:R-:W-:Y:S02]  /*76c0*/  SHF.R.U32.HI R6, RZ, 0x2, R5 ;  /* 0x00000002ff067819 */ /* 0x001fe40000011605 */
[----:B------:R-:W-:Y:S02]  /*76d0*/  ISETP.GE.U32.AND.EX P0, PT, R17, UR5, PT, P0 ;  /* 0x0000000511007c0c */ /* 0x000fe4000bf06100 */
[----:B------:R-:W-:Y:S01]  /*76e0*/  @P2 LOP3.LUT R3, R3, 0x1, R6, 0x78, !PT ;  /* 0x0000000103032812 */ /* 0x000fe200078e7806 */
[----:B------:R-:W-:Y:S01]  /*76f0*/  IMAD R13, R6, -0x5, R13 ;  /* 0xfffffffb060d7824 */ /* 0x000fe200078e020d */
[----:B------:R-:W-:-:S09]  /*7700*/  PRMT R4, RZ, 0x7610, R4 ;  /* 0x00007610ff047816 */ /* 0x000fd20000000004 */
[----:B------:R-:W-:Y:S05]  /*7710*/  @P0 BRA `(.L_x_174) ;  /* 0x0000000400500947 */ /* 0x000fea0003800000 */
[----:B------:R-:W0:Y:S01]  /*7720*/  S2R R15, SR_CTAID.X ;  /* 0x00000000000f7919 */ /* 0x000e220000002500 */
[----:B------:R-:W-:Y:S01]  /*7730*/  ULDC.64 UR4, c[0x0][0x628] ;  /* 0x00018a0000047ab9 */ /* 0x000fe20000000a00 */
[----:B------:R-:W1:Y:S01]  /*7740*/  LDC R20, c[0x0][0x144] ;  /* 0x00005100ff147b82 */ /* 0x000e620000000800 */
[----:B------:R-:W-:Y:S01]  /*7750*/  ISETP.NE.U32.AND P0, PT, RZ, UR4, PT ;  /* 0x00000004ff007c0c */ /* 0x000fe2000bf05070 */
[----:B------:R-:W2:Y:S01]  /*7760*/  S2R R12, SR_CTAID.Y ;  /* 0x00000000000c7919 */ /* 0x000ea20000002600 */
[----:B------:R-:W-:Y:S01]  /*7770*/  ULDC UR6, c[0x0][0x150] ;  /* 0x0000540000067ab9 */ /* 0x000fe20000000800 */
[----:B------:R-:W-:Y:S01]  /*7780*/  ULDC UR7, c[0x0][0x630] ;  /* 0x00018c0000077ab9 */ /* 0x000fe20000000800 */
[----:B------:R-:W-:Y:S01]  /*7790*/  ISETP.NE.AND.EX P0, PT, RZ, UR5, PT, P0 ;  /* 0x00000005ff007c0c */ /* 0x000fe2000bf05300 */
[----:B------:R-:W-:Y:S01]  /*77a0*/  IMAD.MOV.U32 R4, RZ, RZ, R16 ;  /* 0x000000ffff047224 */ /* 0x000fe200078e0010 */
[----:B0-----:R-:W-:-:S05]  /*77b0*/  I2FP.F32.U32 R5, R15 ;  /* 0x0000000f00057245 */ /* 0x001fca0000201000 */
[----:B------:R-:W-:Y:S01]  /*77c0*/  FMUL R21, R5, UR6 ;  /* 0x0000000605157c20 */ /* 0x000fe20008400000 */
[----:B------:R-:W-:-:S05]  /*77d0*/  IMAD.MOV.U32 R5, RZ, RZ, R17 ;  /* 0x000000ffff057224 */ /* 0x000fca00078e0011 */
[----:B--2---:R-:W-:Y:S05]  /*77e0*/  @!P0 BRA `(.L_x_175) ;  /* 0x0000000000288947 */ /* 0x004fea0003800000 */
[----:B------:R-:W-:Y:S02]  /*77f0*/  ULDC UR6, c[0x0][0x634] ;  /* 0x00018d0000067ab9 */ /* 0x000fe40000000800 */
[----:B------:R-:W-:-:S05]  /*7800*/  IADD3 R5, P0, R16, UR6, RZ ;  /* 0x0000000610057c10 */ /* 0x000fca000ff1e0ff */
[----:B------:R-:W-:-:S04]  /*7810*/  IMAD.X R19, RZ, RZ, R17, P0 ;  /* 0x000000ffff137224 */ /* 0x000fc800000e0611 */
[----:B------:R-:W-:-:S04]  /*7820*/  IMAD.WIDE.U32 R6, R19, UR4, RZ ;  /* 0x0000000413067c25 */ /* 0x000fc8000f8e00ff */
[----:B------:R-:W-:-:S04]  /*7830*/  IMAD.WIDE.U32 R6, P0, R5, UR5, R6 ;  /* 0x0000000505067c25 */ /* 0x000fc8000f800006 */
[----:B------:R-:W-:-:S04]  /*7840*/  IMAD.WIDE.U32 R4, R5, UR4, RZ ;  /* 0x0000000405047c25 */ /* 0x000fc8000f8e00ff */
[----:B------:R-:W-:Y:S01]  /*7850*/  IMAD.MOV.U32 R4, RZ, RZ, R7 ;  /* 0x000000ffff047224 */ /* 0x000fe200078e0007 */
[----:B------:R-:W-:Y:S01]  /*7860*/  IADD3 RZ, P1, R5, R6, RZ ;  /* 0x0000000605ff7210 */ /* 0x000fe20007f3e0ff */
[----:B------:R-:W-:-:S04]  /*7870*/  IMAD.X R5, RZ, RZ, RZ, P0 ;  /* 0x000000ffff057224 */ /* 0x000fc800000e06ff */
[----:B------:R-:W-:-:S08]  /*7880*/  IMAD.WIDE.U32.X R4, R19, UR5, R4, P1 ;  /* 0x0000000513047c25 */ /* 0x000fd000088e0404 */
.L_x_175:
[--C-:B------:R-:W-:Y:S01]  /*7890*/  SHF.R.U64 R14, R4, UR7, R5.reuse ;  /* 0x00000007040e7c19 */ /* 0x100fe20008001205 */
[----:B------:R-:W0:Y:S01]  /*78a0*/  F2I.U32.TRUNC.NTZ R21, R21 ;  /* 0x0000001500157305 */ /* 0x000e22000020f000 */
[----:B------:R-:W-:Y:S01]  /*78b0*/  SHF.R.U32.HI R4, RZ, UR7, R5 ;  /* 0x00000007ff047c19 */ /* 0x000fe20008011605 */
[----:B------:R-:W-:Y:S01]  /*78c0*/  ULDC.64 UR4, c[0x0][0x620] ;  /* 0x0001880000047ab9 */ /* 0x000fe20000000a00 */
[----:B------:R-:W-:Y:S01]  /*78d0*/  IADD3 R7, P0, RZ, -R14, RZ ;  /* 0x8000000eff077210 */ /* 0x000fe20007f1e0ff */
[----:B------:R-:W-:-:S04]  /*78e0*/  ULDC.64 UR6, c[0x0][0x640] ;  /* 0x0001900000067ab9 */ /* 0x000fc80000000a00 */
[----:B------:R-:W-:Y:S01]  /*78f0*/  IMAD.X R4, RZ, RZ, ~R4, P0 ;  /* 0x000000ffff047224 */ /* 0x000fe200000e0e04 */
[----:B------:R-:W-:-:S03]  /*7900*/  ISETP.NE.U32.AND P0, PT, RZ, UR6, PT ;  /* 0x00000006ff007c0c */ /* 0x000fc6000bf05070 */
[----:B------:R-:W-:Y:S01]  /*7910*/  IMAD R6, R4, UR4, RZ ;  /* 0x0000000404067c24 */ /* 0x000fe2000f8e02ff */
[----:B------:R-:W-:Y:S01]  /*7920*/  ISETP.NE.AND.EX P0, PT, RZ, UR7, PT, P0 ;  /* 0x00000007ff007c0c */ /* 0x000fe2000bf05300 */
[----:B------:R-:W-:Y:S01]  /*7930*/  IMAD.WIDE.U32 R4, R7, UR4, R16 ;  /* 0x0000000407047c25 */ /* 0x000fe2000f8e0010 */
[----:B------:R-:W-:-:S03]  /*7940*/  ULDC UR4, c[0x0][0x618] ;  /* 0x0001860000047ab9 */ /* 0x000fc60000000800 */
[----:B------:R-:W-:Y:S01]  /*7950*/  IMAD R7, R7, UR5, R6 ;  /* 0x0000000507077c24 */ /* 0x000fe2000f8e0206 */
[----:B------:R-:W-:Y:S01]  /*7960*/  ULDC UR5, c[0x0][0x154] ;  /* 0x0000550000057ab9 */ /* 0x000fe20000000800 */
[----:B0-----:R-:W-:Y:S02]  /*7970*/  IMAD.MOV R6, RZ, RZ, -R21 ;  /* 0x000000ffff067224 */ /* 0x001fe400078e0a15 */
[----:B------:R-:W0:Y:S01]  /*7980*/  LDC R21, c[0x0][0x148] ;  /* 0x00005200ff157b82 */ /* 0x000e220000000800 */
[----:B------:R-:W-:Y:S02]  /*7990*/  IMAD.IADD R5, R5, 0x1, R7 ;  /* 0x0000000105057824 */ /* 0x000fe400078e0207 */
[----:B-1----:R-:W-:Y:S01]  /*79a0*/  IMAD R15, R20, R6, R15 ;  /* 0x00000006140f7224 */ /* 0x002fe200078e020f */
[----:B------:R-:W-:Y:S02]  /*79b0*/  I2FP.F32.U32 R6, R12 ;  /* 0x0000000c00067245 */ /* 0x000fe40000201000 */
[----:B------:R-:W-:-:S02]  /*79c0*/  SHF.R.U64 R19, R4, UR4, R5 ;  /* 0x0000000404137c19 */ /* 0x000fc40008001205 */
[----:B------:R-:W-:Y:S01]  /*79d0*/  SHF.R.U32.HI R4, RZ, UR4, R5 ;  /* 0x00000004ff047c19 */ /* 0x000fe20008011605 */
[----:B------:R-:W-:Y:S01]  /*79e0*/  FMUL R6, R6, UR5 ;  /* 0x0000000506067c20 */ /* 0x000fe20008400000 */
[----:B------:R-:W-:Y:S02]  /*79f0*/  ULDC UR4, c[0x0][0x608] ;  /* 0x0001820000047ab9 */ /* 0x000fe40000000800 */
[--C-:B------:R-:W-:Y:S01]  /*7a00*/  SHF.R.U64 R22, R19, UR4, R4.reuse ;  /* 0x0000000413167c19 */ /* 0x100fe20008001204 */
[----:B------:R1:W2:Y:S01]  /*7a10*/  F2I.U32.TRUNC.NTZ R24, R6 ;  /* 0x0000000600187305 */ /* 0x0002a2000020f000 */
[----:B------:R-:W-:Y:S01]  /*7a20*/  SHF.R.U32.HI R5, RZ, UR4, R4 ;  /* 0x00000004ff057c19 */ /* 0x000fe20008011604 */
[----:B------:R-:W-:-:S03]  /*7a30*/  ULDC UR4, c[0x0][0x658] ;  /* 0x0001960000047ab9 */ /* 0x000fc60000000800 */
[--C-:B------:R-:W-:Y:S02]  /*7a40*/  SHF.R.U64 R20, R22, UR4, R5.reuse ;  /* 0x0000000416147c19 */ /* 0x100fe40008001205 */
[----:B------:R-:W-:-:S03]  /*7a50*/  SHF.R.U32.HI R23, RZ, UR4, R5 ;  /* 0x00000004ff177c19 */ /* 0x000fc60008011605 */
[----:B------:R-:W-:Y:S02]  /*7a60*/  IMAD.MOV.U32 R4, RZ, RZ, R20 ;  /* 0x000000ffff047224 */ /* 0x000fe400078e0014 */
[----:B------:R-:W-:Y:S01]  /*7a70*/  IMAD.MOV.U32 R5, RZ, RZ, R23 ;  /* 0x000000ffff057224 */ /* 0x000fe200078e0017 */
[----:B-1----:R-:W-:Y:S06]  /*7a80*/  @!P0 BRA `(.L_x_176) ;  /* 0x0000000000288947 */ /* 0x002fec0003800000 */
        /* <DEDUP_REMOVED lines=10> */
.L_x_176:
[----:B------:R-:W-:Y:S01]  /*7b30*/  ISETP.NE.AND P0, PT, R2, 0x1, PT ;  /* 0x000000010200780c */ /* 0x000fe20003f05270 */
[----:B------:R-:W-:Y:S01]  /*7b40*/  ULDC UR4, c[0x0][0x648] ;  /* 0x0001920000047ab9 */ /* 0x000fe20000000800 */
[----:B------:R-:W-:Y:S01]  /*7b50*/  LOP3.LUT R22, R22, UR23, RZ, 0xc0, !PT ;  /* 0x0000001716167c12 */ /* 0x000fe2000f8ec0ff */
[----:B--2---:R-:W-:Y:S01]  /*7b60*/  IMAD.MOV R24, RZ, RZ, -R24 ;  /* 0x000000ffff187224 */ /* 0x004fe200078e0a18 */
[----:B------:R-:W-:Y:S01]  /*7b70*/  SHF.R.U64 R5, R4, UR4, R5 ;  /* 0x0000000404057c19 */ /* 0x000fe20008001205 */
[----:B------:R-:W-:Y:S01]  /*7b80*/  ULDC UR4, c[0x0][0x638] ;  /* 0x00018e0000047ab9 */ /* 0x000fe20000000800 */
[----:B------:R-:W-:Y:S01]  /*7b90*/  LOP3.LUT R19, R19, UR13, RZ, 0xc0, !PT ;  /* 0x0000000d13137c12 */ /* 0x000fe2000f8ec0ff */
[----:B------:R-:W-:Y:S01]  /*7ba0*/  ULDC UR5, c[0x0][0x610] ;  /* 0x0001840000057ab9 */ /* 0x000fe20000000800 */
[----:B------:R-:W-:Y:S02]  /*7bb0*/  IMAD.MOV.U32 R4, RZ, RZ, 0x1 ;  /* 0x00000001ff047424 */ /* 0x000fe400078e00ff */
[----:B------:R-:W-:-:S02]  /*7bc0*/  IMAD.MOV R7, RZ, RZ, -R5 ;  /* 0x000000ffff077224 */ /* 0x000fc400078e0a05 */
[----:B------:R-:W-:Y:S02]  /*7bd0*/  IMAD R22, R5, UR21, R22 ;  /* 0x0000001505167c24 */ /* 0x000fe4000f8e0216 */
[----:B0-----:R-:W-:Y:S02]  /*7be0*/  @P0 IMAD R15, R21, R24, R12 ;  /* 0x00000018150f0224 */ /* 0x001fe400078e020c */
[----:B------:R-:W-:Y:S01]  /*7bf0*/  IMAD R20, R7, UR4, R20 ;  /* 0x0000000407147c24 */ /* 0x000fe2000f8e0214 */
[----:B------:R-:W-:Y:S01]  /*7c00*/  ULDC UR4, c[0x0][0x600] ;  /* 0x0001800000047ab9 */ /* 0x000fe20000000800 */
[----:B------:R-:W-:Y:S02]  /*7c10*/  IMAD R15, R22, UR5, R15 ;  /* 0x00000005160f7c24 */ /* 0x000fe4000f8e020f */
[----:B------:R-:W-:Y:S02]  /*7c20*/  IMAD R20, R20, UR4, R19 ;  /* 0x0000000414147c24 */ /* 0x000fe4000f8e0213 */
[----:B------:R-:W-:-:S03]  /*7c30*/  IMAD.MOV.U32 R7, RZ, RZ, R14 ;  /* 0x000000ffff077224 */ /* 0x000fc600078e000e */
[----:B------:R-:W-:Y:S02]  /*7c40*/  SEL R19, R20, R15, !P0 ;  /* 0x0000000f14137207 */ /* 0x000fe40004000000 */
[----:B------:R-:W-:-:S07]  /*7c50*/  SEL R12, R15, R20, !P0 ;  /* 0x000000140f0c7207 */ /* 0x000fce0004000000 */
.L_x_174:
[----:B------:R-:W-:Y:S05]  /*7c60*/  BSYNC B1 ;  /* 0x0000000000017941 */ /* 0x000fea0003800000 */
.L_x_173:
[----:B------:R-:W-:-:S13]  /*7c70*/  LOP3.LUT P0, RZ, R4, 0xff, RZ, 0xc0, !PT ;  /* 0x000000ff04ff7812 */ /* 0x000fda000780c0ff */
[----:B------:R-:W-:Y:S05]  /*7c80*/  @P0 BRA `(.L_x_177) ;  /* 0xfffffff000f40947 */ /* 0x000fea000383ffff */
[----:B------:R-:W-:Y:S05]  /*7c90*/  BSYNC B0 ;  /* 0x0000000000007941 */ /* 0x000fea0003800000 */
.L_x_166:
[----:B------:R-:W-:-:S03]  /*7ca0*/  UMOV UR4, 0xffffffff ;  /* 0xffffffff00047882 */ /* 0x000fc60000000000 */
[----:B------:R-:W-:Y:S05]  /*7cb0*/  BRA.DIV UR4, `(.L_x_178) ;  /* 0x0000000604387947 */ /* 0x000fea000b800000 */
[----:B------:R-:W-:-:S13]  /*7cc0*/  ELECT P6, URZ, PT ;  /* 0x00000000003f782f */ /* 0x000fda00038c0000 */
.L_x_193:
[----:B------:R-:W-:Y:S04]  /*7cd0*/  BSSY B0, `(.L_x_179) ;  /* 0x0000034000007945 */ /* 0x000fe80003800000 */
[----:B------:R-:W-:Y:S05]  /*7ce0*/  @!P6 BRA `(.L_x_180) ;  /* 0x0000000000c8e947 */ /* 0x000fea0003800000 */
[----:B------:R-:W-:-:S04]  /*7cf0*/  LOP3.LUT R18, R18, 0x2, RZ, 0xfc, !PT ;  /* 0x0000000212127812 */ /* 0x000fc800078efcff */
[----:B------:R-:W-:-:S13]  /*7d00*/  ISETP.NE.AND P0, PT, R18, 0x3, PT ;  /* 0x000000031200780c */ /* 0x000fda0003f05270 */
[----:B------:R-:W-:Y:S05]  /*7d10*/  @!P0 BRA `(.L_x_181) ;  /* 0x0000000000048947 */ /* 0x000fea0003800000 */
[----:B------:R-:W-:Y:S01]  /*7d20*/  BPT.TRAP 0x1 ;  /* 0x000000040000795c */ /* 0x000fe20000300000 */
.L_x_181:
[----:B------:R-:W0:Y:S01]  /*7d30*/  S2R R5, SR_CgaCtaId ;  /* 0x0000000000057919 */ /* 0x000e220000008800 */
[----:B------:R-:W-:Y:S02]  /*7d40*/  MOV R0, 0x400 ;  /* 0x0000040000007802 */ /* 0x000fe40000000f00 */
[----:B------:R-:W-:Y:S02]  /*7d50*/  SHF.L.U32 R4, R3, 0x1f, RZ ;  /* 0x0000001f03047819 */ /* 0x000fe400000006ff */
[----:B0-----:R-:W-:-:S05]  /*7d60*/  LEA R0, R5, R0, 0x18 ;  /* 0x0000000005007211 */ /* 0x001fca00078ec0ff */
[----:B------:R-:W-:-:S04]  /*7d70*/  VIADD R0, R0, 0x28 ;  /* 0x0000002800007836 */ /* 0x000fc80000000000 */
[C---:B------:R-:W-:Y:S02]  /*7d80*/  IMAD R7, R13.reuse, 0x8, R0 ;  /* 0x000000080d077824 */ /* 0x040fe400078e0200 */
[----:B------:R-:W-:Y:S02]  /*7d90*/  VIADD R13, R13, 0x1 ;  /* 0x000000010d0d7836 */ /* 0x000fe40000000000 */
[----:B------:R-:W0:Y:S03]  /*7da0*/  SYNCS.PHASECHK.TRANS64.TRYWAIT P0, [R7+URZ], R4 ;  /* 0x00000004070075a7 */ /* 0x000e26000800017f */
[----:B------:R-:W-:-:S04]  /*7db0*/  ISETP.NE.AND P1, PT, R13, 0x5, PT ;  /* 0x000000050d00780c */ /* 0x000fc80003f25270 */
[----:B------:R-:W-:Y:S02]  /*7dc0*/  SEL R2, RZ, 0x1, P1 ;  /* 0x00000001ff027807 */ /* 0x000fe40000800000 */
[----:B------:R-:W-:Y:S02]  /*7dd0*/  SEL R13, R13, RZ, P1 ;  /* 0x000000ff0d0d7207 */ /* 0x000fe40000800000 */
[----:B------:R-:W-:-:S03]  /*7de0*/  LOP3.LUT R6, R3, R2, RZ, 0x3c, !PT ;  /* 0x0000000203067212 */ /* 0x000fc600078e3cff */
[----:B------:R-:W-:Y:S01]  /*7df0*/  IMAD R8, R13, 0x8, R0 ;  /* 0x000000080d087824 */ /* 0x000fe200078e0200 */
[----:B------:R-:W-:Y:S01]  /*7e00*/  SHF.L.U32 R5, R6, 0x1f, RZ ;  /* 0x0000001f06057819 */ /* 0x000fe200000006ff */
[----:B0-----:R-:W-:Y:S06]  /*7e10*/  @!P0 BRA `(.L_x_182) ;  /* 0x0000000400008947 */ /* 0x001fec0003800000 */
.L_x_194:
[----:B------:R-:W1:Y:S01]  /*7e20*/  SYNCS.PHASECHK.TRANS64.TRYWAIT P0, [R8+URZ], R5 ;  /* 0x00000005080075a7 */ /* 0x000e62000800017f */
[----:B------:R-:W-:-:S05]  /*7e30*/  VIADD R2, R13, 0x1 ;  /* 0x000000010d027836 */ /* 0x000fca0000000000 */
[----:B------:R-:W-:-:S04]  /*7e40*/  ISETP.NE.AND P1, PT, R2, 0x5, PT ;  /* 0x000000050200780c */ /* 0x000fc80003f25270 */
[----:B------:R-:W-:Y:S02]  /*7e50*/  SEL R3, RZ, 0x1, P1 ;  /* 0x00000001ff037807 */ /* 0x000fe40000800000 */
[----:B0-----:R-:W-:Y:S02]  /*7e60*/  SEL R7, R2, RZ, P1 ;  /* 0x000000ff02077207 */ /* 0x001fe40000800000 */
[----:B------:R-:W-:-:S03]  /*7e70*/  LOP3.LUT R6, R6, R3, RZ, 0x3c, !PT ;  /* 0x0000000306067212 */ /* 0x000fc600078e3cff */
[----:B------:R-:W-:Y:S01]  /*7e80*/  IMAD R9, R7, 0x8, R0 ;  /* 0x0000000807097824 */ /* 0x000fe200078e0200 */
[----:B------:R-:W-:Y:S01]  /*7e90*/  SHF.L.U32 R4, R6, 0x1f, RZ ;  /* 0x0000001f06047819 */ /* 0x000fe200000006ff */
[----:B-1----:R-:W-:Y:S06]  /*7ea0*/  @!P0 BRA `(.L_x_183) ;  /* 0x0000000000f08947 */ /* 0x002fec0003800000 */
.L_x_195:
[----:B------:R-:W1:Y:S01]  /*7eb0*/  SYNCS.PHASECHK.TRANS64.TRYWAIT P0, [R9+URZ], R4 ;  /* 0x00000004090075a7 */ /* 0x000e62000800017f */
[----:B------:R-:W-:-:S05]  /*7ec0*/  VIADD R2, R7, 0x1 ;  /* 0x0000000107027836 */ /* 0x000fca0000000000 */
[----:B------:R-:W-:-:S04]  /*7ed0*/  ISETP.NE.AND P1, PT, R2, 0x5, PT ;  /* 0x000000050200780c */ /* 0x000fc80003f25270 */
[----:B------:R-:W-:Y:S02]  /*7ee0*/  SEL R3, RZ, 0x1, P1 ;  /* 0x00000001ff037807 */ /* 0x000fe40000800000 */
[----:B------:R-:W-:Y:S02]  /*7ef0*/  SEL R7, R2, RZ, P1 ;  /* 0x000000ff02077207 */ /* 0x000fe40000800000 */
[----:B------:R-:W-:-:S03]  /*7f00*/  LOP3.LUT R11, R6, R3, RZ, 0x3c, !PT ;  /* 0x00000003060b7212 */ /* 0x000fc600078e3cff */
[----:B------:R-:W-:Y:S01]  /*7f10*/  IMAD R6, R7, 0x8, R0 ;  /* 0x0000000807067824 */ /* 0x000fe200078e0200 */
[----:B0-----:R-:W-:Y:S01]  /*7f20*/  SHF.L.U32 R5, R11, 0x1f, RZ ;  /* 0x0000001f0b057819 */ /* 0x001fe200000006ff */
[----:B-1----:R-:W-:Y:S06]  /*7f30*/  @!P0 BRA `(.L_x_184) ;  /* 0x0000000000e08947 */ /* 0x002fec0003800000 */
.L_x_196:
[----:B------:R-:W1:Y:S01]  /*7f40*/  SYNCS.PHASECHK.TRANS64.TRYWAIT P0, [R6+URZ], R5 ;  /* 0x00000005060075a7 */ /* 0x000e62000800017f */
[----:B------:R-:W-:-:S05]  /*7f50*/  VIADD R2, R7, 0x1 ;  /* 0x0000000107027836 */ /* 0x000fca0000000000 */
[----:B------:R-:W-:-:S04]  /*7f60*/  ISETP.NE.AND P1, PT, R2, 0x5, PT ;  /* 0x000000050200780c */ /* 0x000fc80003f25270 */
[----:B0-----:R-:W-:Y:S02]  /*7f70*/  SEL R4, RZ, 0x1, P1 ;  /* 0x00000001ff047807 */ /* 0x001fe40000800000 */
[----:B------:R-:W-:Y:S02]  /*7f80*/  SEL R3, R2, RZ, P1 ;  /* 0x000000ff02037207 */ /* 0x000fe40000800000 */
[----:B------:R-:W-:Y:S01]  /*7f90*/  LOP3.LUT R4, R11, R4, RZ, 0x3c, !PT ;  /* 0x000000040b047212 */ /* 0x000fe200078e3cff */
[----:B-1----:R-:W-:Y:S06]  /*7fa0*/  @!P0 BRA `(.L_x_185) ;  /* 0x0000000000d88947 */ /* 0x002fec0003800000 */
.L_x_197:
[----:B------:R-:W-:Y:S01]  /*7fb0*/  IMAD R3, R3, 0x8, R0 ;  /* 0x0000000803037824 */ /* 0x000fe200078e0200 */
[----:B------:R-:W-:-:S07]  /*7fc0*/  SHF.L.U32 R0, R4, 0x1f, RZ ;  /* 0x0000001f04007819 */ /* 0x000fce00000006ff */
.L_x_186:
[----:B-1----:R1:W2:Y:S02]  /*7fd0*/  SYNCS.PHASECHK.TRANS64.TRYWAIT P0, [R3+URZ], R0 ;  /* 0x00000000030075a7 */ /* 0x0022a4000800017f */
[----:B--2---:R-:W-:Y:S05]  /*7fe0*/  @!P0 NANOSLEEP.SYNCS 0x989680 ;  /* 0x009896800000895d */ /* 0x004fea0003900000 */
[----:B------:R-:W2:Y:S02]  /*7ff0*/  @!P0 SYNCS.PHASECHK.TRANS64 P0, [R3+URZ], R0 ;  /* 0x00000000030085a7 */ /* 0x000ea4000800007f */
[----:B--2---:R-:W-:Y:S05]  /*8000*/  @!P0 BRA `(.L_x_186) ;  /* 0xfffffffc00f08947 */ /* 0x004fea000383ffff */
.L_x_180:
[----:B------:R-:W-:Y:S05]  /*8010*/  BSYNC B0 ;  /* 0x0000000000007941 */ /* 0x000fea0003800000 */
.L_x_179:
[----:B------:R-:W-:Y:S05]  /*8020*/  EXIT ;  /* 0x000000000000794d */ /* 0x000fea0003800000 */
.L_x_21:
[----:B-1----:R1:W2:Y:S02]  /*8030*/  SYNCS.PHASECHK.TRANS64.TRYWAIT P1, [R3+URZ], R0 ;  /* 0x00000000030075a7 */ /* 0x0022a4000802017f */
[----:B--2---:R-:W-:Y:S05]  /*8040*/  @!P1 NANOSLEEP.SYNCS 0x989680 ;  /* 0x009896800000995d */ /* 0x004fea0003900000 */
[----:B------:R-:W2:Y:S02]  /*8050*/  @!P1 SYNCS.PHASECHK.TRANS64 P1, [R3+URZ], R0 ;  /* 0x00000000030095a7 */ /* 0x000ea4000802007f */
[----:B--2---:R-:W-:Y:S05]  /*8060*/  @!P1 BRA `(.L_x_21) ;  /* 0xfffffffc00f09947 */ /* 0x004fea000383ffff */
[----:B------:R-:W-:Y:S05]  /*8070*/  BRA `(.L_x_20) ;  /* 0xffffff9400d07947 */ /* 0x000fea000383ffff */
.L_x_26:
[----:B-1----:R1:W2:Y:S02]  /*8080*/  SYNCS.PHASECHK.TRANS64.TRYWAIT P1, [R5+URZ], R4 ;  /* 0x00000004050075a7 */ /* 0x0022a4000802017f */
[----:B--2---:R-:W-:Y:S05]  /*8090*/  @!P1 NANOSLEEP.SYNCS 0x989680 ;  /* 0x009896800000995d */ /* 0x004fea0003900000 */
[----:B------:R-:W2:Y:S02]  /*80a0*/  @!P1 SYNCS.PHASECHK.TRANS64 P1, [R5+URZ], R4 ;  /* 0x00000004050095a7 */ /* 0x000ea4000802007f */
[----:B--2---:R-:W-:Y:S05]  /*80b0*/  @!P1 BRA `(.L_x_26) ;  /* 0xfffffffc00f09947 */ /* 0x004fea000383ffff */
[----:B------:R-:W-:Y:S05]  /*80c0*/  BRA `(.L_x_25) ;  /* 0xffffff9800ac7947 */ /* 0x000fea000383ffff */
.L_x_167:
[----:B------:R-:W-:Y:S01]  /*80d0*/  BSSY B1, `(.L_x_187) ;  /* 0x0000006000017945 */ /* 0x000fe20003800000 */
[----:B------:R-:W-:-:S07]  /*80e0*/  IMAD.MOV.U32 R15, RZ, RZ, -0x1 ;  /* 0xffffffffff0f7424 */ /* 0x000fce00078e00ff */
[----:B------:R-:W-:Y:S05]  /*80f0*/  WARPSYNC.COLLECTIVE R15, `(.L_x_188) ;  /* 0x000000000f0c7348 */ /* 0x000fea0003c00000 */
[----:B------:R-:W-:Y:S02]  /*8100*/  ELECT P6, UR62, PT ;  /* 0x00000000003e782f */ /* 0x000fe400038c0000 */
[----:B------:R-:W-:Y:S01]  /*8110*/  MOV R14, UR62 ;  /* 0x0000003e000e7c02 */ /* 0x000fe20008000f00 */
[----:B------:R-:W-:Y:S10]  /*8120*/  ENDCOLLECTIVE ;  /* 0x000000000000791b */ /* 0x000ff40003800000 */
.L_x_188:
[----:B------:R-:W-:Y:S05]  /*8130*/  BSYNC B1 ;  /* 0x0000000000017941 */ /* 0x000fea0003800000 */
.L_x_187:
[----:B------:R-:W-:Y:S05]  /*8140*/  BRA `(.L_x_189) ;  /* 0xffffffec00d07947 */ /* 0x000fea000383ffff */
.L_x_170:
[----:B0-----:R0:W1:Y:S02]  /*8150*/  SYNCS.PHASECHK.TRANS64.TRYWAIT P0, [R21+URZ+0x28], R12 ;  /* 0x0000280c150075a7 */ /* 0x001064000800017f */
[----:B-1----:R-:W-:Y:S05]  /*8160*/  @!P0 NANOSLEEP.SYNCS 0x989680 ;  /* 0x009896800000895d */ /* 0x002fea0003900000 */
[----:B------:R-:W1:Y:S02]  /*8170*/  @!P0 SYNCS.PHASECHK.TRANS64 P0, [R21+URZ+0x28], R12 ;  /* 0x0000280c150085a7 */ /* 0x000e64000800007f */
[----:B-1----:R-:W-:Y:S05]  /*8180*/  @!P0 BRA `(.L_x_170) ;  /* 0xfffffffc00f08947 */ /* 0x002fea000383ffff */
[----:B------:R-:W-:Y:S05]  /*8190*/  BRA `(.L_x_190) ;  /* 0xfffffff000187947 */ /* 0x000fea000383ffff */
.L_x_178:
[----:B------:R-:W-:Y:S01]  /*81a0*/  BSSY B0, `(.L_x_191) ;  /* 0x0000006000007945 */ /* 0x000fe20003800000 */
[----:B------:R-:W-:-:S07]  /*81b0*/  IMAD.MOV.U32 R15, RZ, RZ, -0x1 ;  /* 0xffffffffff0f7424 */ /* 0x000fce00078e00ff */
[----:B------:R-:W-:Y:S05]  /*81c0*/  WARPSYNC.COLLECTIVE R15, `(.L_x_192) ;  /* 0x000000000f0c7348 */ /* 0x000fea0003c00000 */
[----:B------:R-:W-:Y:S02]  /*81d0*/  ELECT P6, UR62, PT ;  /* 0x00000000003e782f */ /* 0x000fe400038c0000 */
[----:B------:R-:W-:Y:S01]  /*81e0*/  MOV R14, UR62 ;  /* 0x0000003e000e7c02 */ /* 0x000fe20008000f00 */
[----:B------:R-:W-:Y:S10]  /*81f0*/  ENDCOLLECTIVE ;  /* 0x000000000000791b */ /* 0x000ff40003800000 */
.L_x_192:
[----:B------:R-:W-:Y:S05]  /*8200*/  BSYNC B0 ;  /* 0x0000000000007941 */ /* 0x000fea0003800000 */
.L_x_191:
[----:B------:R-:W-:Y:S05]  /*8210*/  BRA `(.L_x_193) ;  /* 0xfffffff800ac7947 */ /* 0x000fea000383ffff */
.L_x_182:
[----:B0-----:R0:W1:Y:S02]  /*8220*/  SYNCS.PHASECHK.TRANS64.TRYWAIT P0, [R7+URZ], R4 ;  /* 0x00000004070075a7 */ /* 0x001064000800017f */
[----:B-1----:R-:W-:Y:S05]  /*8230*/  @!P0 NANOSLEEP.SYNCS 0x989680 ;  /* 0x009896800000895d */ /* 0x002fea0003900000 */
[----:B------:R-:W1:Y:S02]  /*8240*/  @!P0 SYNCS.PHASECHK.TRANS64 P0, [R7+URZ], R4 ;  /* 0x00000004070085a7 */ /* 0x000e64000800007f */
[----:B-1----:R-:W-:Y:S05]  /*8250*/  @!P0 BRA `(.L_x_182) ;  /* 0xfffffffc00f08947 */ /* 0x002fea000383ffff */
[----:B------:R-:W-:Y:S05]  /*8260*/  BRA `(.L_x_194) ;  /* 0xfffffff800ec7947 */ /* 0x000fea000383ffff */
.L_x_183:
[----:B0-----:R0:W1:Y:S02]  /*8270*/  SYNCS.PHASECHK.TRANS64.TRYWAIT P0, [R8+URZ], R5 ;  /* 0x00000005080075a7 */ /* 0x001064000800017f */
[----:B-1----:R-:W-:Y:S05]  /*8280*/  @!P0 NANOSLEEP.SYNCS 0x989680 ;  /* 0x009896800000895d */ /* 0x002fea0003900000 */
[----:B------:R-:W1:Y:S02]  /*8290*/  @!P0 SYNCS.PHASECHK.TRANS64 P0, [R8+URZ], R5 ;  /* 0x00000005080085a7 */ /* 0x000e64000800007f */
[----:B-1----:R-:W-:Y:S05]  /*82a0*/  @!P0 BRA `(.L_x_183) ;  /* 0xfffffffc00f08947 */ /* 0x002fea000383ffff */
[----:B------:R-:W-:Y:S05]  /*82b0*/  BRA `(.L_x_195) ;  /* 0xfffffff800fc7947 */ /* 0x000fea000383ffff */
.L_x_184:
[----:B0-----:R0:W1:Y:S02]  /*82c0*/  SYNCS.PHASECHK.TRANS64.TRYWAIT P0, [R9+URZ], R4 ;  /* 0x00000004090075a7 */ /* 0x001064000800017f */
[----:B-1----:R-:W-:Y:S05]  /*82d0*/  @!P0 NANOSLEEP.SYNCS 0x989680 ;  /* 0x009896800000895d */ /* 0x002fea0003900000 */
[----:B------:R-:W1:Y:S02]  /*82e0*/  @!P0 SYNCS.PHASECHK.TRANS64 P0, [R9+URZ], R4 ;  /* 0x00000004090085a7 */ /* 0x000e64000800007f */
[----:B-1----:R-:W-:Y:S05]  /*82f0*/  @!P0 BRA `(.L_x_184) ;  /* 0xfffffffc00f08947 */ /* 0x002fea000383ffff */
[----:B------:R-:W-:Y:S05]  /*8300*/  BRA `(.L_x_196) ;  /* 0xfffffffc000c7947 */ /* 0x000fea000383ffff */
.L_x_185:
[----:B0-----:R0:W1:Y:S02]  /*8310*/  SYNCS.PHASECHK.TRANS64.TRYWAIT P0, [R6+URZ], R5 ;  /* 0x00000005060075a7 */ /* 0x001064000800017f */
[----:B-1----:R-:W-:Y:S05]  /*8320*/  @!P0 NANOSLEEP.SYNCS 0x989680 ;  /* 0x009896800000895d */ /* 0x002fea0003900000 */
[----:B------:R-:W1:Y:S02]  /*8330*/  @!P0 SYNCS.PHASECHK.TRANS64 P0, [R6+URZ], R5 ;  /* 0x00000005060085a7 */ /* 0x000e64000800007f */
[----:B-1----:R-:W-:Y:S05]  /*8340*/  @!P0 BRA `(.L_x_185) ;  /* 0xfffffffc00f08947 */ /* 0x002fea000383ffff */
[----:B------:R-:W-:Y:S05]  /*8350*/  BRA `(.L_x_197) ;  /* 0xfffffffc00147947 */ /* 0x000fea000383ffff */
.L_x_198:
[----:B------:R-:W-:-:S00]  /*8360*/  BRA `(.L_x_198) ;  /* 0xfffffffc00fc7947 */ /* 0x000fc0000383ffff */
[----:B------:R-:W-:-:S00]  /*8370*/  NOP ;  /* 0x0000000000007918 */ /* 0x000fc00000000000 */
        /* <DEDUP_REMOVED lines=8> */
.L_x_199:


//--------------------- .nv.global.init           --------------------------
	.section	.nv.global.init,"aw",@progbits
.nv.global.init:
	.type		$str$22,@object
	.size		$str$22,($str$23 - $str$22)
$str$22:
        /*0000*/ 	.byte	0x6b, 0x5f, 0x74, 0x69, 0x6c, 0x65, 0x5f, 0x63, 0x6f, 0x75, 0x6e, 0x74, 0x20, 0x3e, 0x3d, 0x20
        /*0010*/ 	.byte	0x31, 0x00
	.type		$str$23,@object
	.size		$str$23,(__unnamed_1 - $str$23)
$str$23:
        /*0012*/ 	.byte	0x2f, 0x74, 0x6d, 0x70, 0x2f, 0x63, 0x75, 0x74, 0x6c, 0x61, 0x73, 0x73, 0x5f, 0x73, 0x77, 0x65
        /*0022*/ 	.byte	0x65, 0x70, 0x5f, 0x73, 0x72, 0x63, 0x2f, 0x69, 0x6e, 0x63, 0x6c, 0x75, 0x64, 0x65, 0x2f, 0x63
        /*0032*/ 	.byte	0x75, 0x74, 0x6c, 0x61, 0x73, 0x73, 0x2f, 0x67, 0x65, 0x6d, 0x6d, 0x2f, 0x63, 0x6f, 0x6c, 0x6c
        /*0042*/ 	.byte	0x65, 0x63, 0x74, 0x69, 0x76, 0x65, 0x2f, 0x73, 0x6d, 0x39, 0x30, 0x5f, 0x6d, 0x6d, 0x61, 0x5f
        /*0052*/ 	.byte	0x74, 0x6d, 0x61, 0x5f, 0x67, 0x6d, 0x6d, 0x61, 0x5f, 0x73, 0x73, 0x5f, 0x77, 0x61, 0x72, 0x70
        /*0062*/ 	.byte	0x73, 0x70, 0x65, 0x63, 0x69, 0x61, 0x6c, 0x69, 0x7a, 0x65, 0x64, 0x2e, 0x68, 0x70, 0x70, 0x00
	.type		__unnamed_1,@object
	.size		__unnamed_1,(.L_0 - __unnamed_1)
__unnamed_1:
        /*0072*/ 	.byte	0x76, 0x6f, 0x69, 0x64, 0x20, 0x63, 0x75, 0x74, 0x6c, 0x61, 0x73, 0x73, 0x3a, 0x3a, 0x67, 0x65
        /* <DEDUP_REMOVED lines=181> */
        /*0bd2*/ 	.byte	0x00
.L_0:


//--------------------- .nv.shared._ZN7cutlass13device_kernelINS_4gemm6kernel13GemmUniversalIN4cute5tupleIJiiiiEEENS1_10collective13CollectiveMmaINS1_34MainloopSm90TmaGmmaWarpSpecializedILi5ENS5_IJNS4_1CILi2EEENSA_ILi4EEENSA_ILi1EEEEEENS1_35KernelTmaWarpSpecializedCooperativeEEENS5_IJNSA_ILi128EEESH_NSA_ILi64EEEEEENS_6half_tENS5_IJSD_llEEESK_SL_NS4_8TiledMMAINS4_8MMA_AtomIJNS4_4SM904GMMA26MMA_64x128x16_F32F16F16_SSILNSP_5MajorE1ELSR_1ELNSP_7ScaleInE1ELSS_1EEEEEENS4_6LayoutINS5_IJSB_SD_SD_EEENS5_IJSD_NSA_ILi0EEESX_EEEEENS5_IJNS4_10UnderscoreES10_S10_EEEEENS4_23SM90_TMA_LOAD_MULTICASTENS4_14ComposedLayoutINS4_7SwizzleILi3ELi4ELi3EEENS4_18smem_ptr_flag_bitsILi16EEENSV_INS5_IJSI_NSA_ILi8EEEEEENS5_IJSD_SI_EEEEEEEvNS4_8identityES13_S1D_vS1E_EENS_8epilogue10collective6detail29Sm90TmaWarpSpecializedAdapterINS1H_15DefaultEpilogueISK_NS5_IJlSD_lEEES1L_NS1G_6thread17LinearCombinationISK_Li1EffLNS1M_9ScaleType4KindE0ELNS_15FloatRoundStyleE2ESK_EENS1_15EpilogueDefaultEEEEEvvEEEEvNT_6ParamsE --------------------------
	.section	.nv.shared._ZN7cutlass13device_kernelINS_4gemm6kernel13GemmUniversalIN4cute5tupleIJiiiiEEENS1_10collective13CollectiveMmaINS1_34MainloopSm90TmaGmmaWarpSpecializedILi5ENS5_IJNS4_1CILi2EEENSA_ILi4EEENSA_ILi1EEEEEENS1_35KernelTmaWarpSpecializedCooperativeEEENS5_IJNSA_ILi128EEESH_NSA_ILi64EEEEEENS_6half_tENS5_IJSD_llEEESK_SL_NS4_8TiledMMAINS4_8MMA_AtomIJNS4_4SM904GMMA26MMA_64x128x16_F32F16F16_SSILNSP_5MajorE1ELSR_1ELNSP_7ScaleInE1ELSS_1EEEEEENS4_6LayoutINS5_IJSB_SD_SD_EEENS5_IJSD_NSA_ILi0EEESX_EEEEENS5_IJNS4_10UnderscoreES10_S10_EEEEENS4_23SM90_TMA_LOAD_MULTICASTENS4_14ComposedLayoutINS4_7SwizzleILi3ELi4ELi3EEENS4_18smem_ptr_flag_bitsILi16EEENSV_INS5_IJSI_NSA_ILi8EEEEEENS5_IJSD_SI_EEEEEEEvNS4_8identityES13_S1D_vS1E_EENS_8epilogue10collective6detail29Sm90TmaWarpSpecializedAdapterINS1H_15DefaultEpilogueISK_NS5_IJlSD_lEEES1L_NS1G_6thread17LinearCombinationISK_Li1EffLNS1M_9ScaleType4KindE0ELNS_15FloatRoundStyleE2ESK_EENS1_15EpilogueDefaultEEEEEvvEEEEvNT_6ParamsE,"aw",@nobits
	.sectionflags	@""
	.align	16
	.zero		1024


//--------------------- .nv.shared.reserved.0     --------------------------
	.section	.nv.shared.reserved.0,"aw",@nobits
	.weak		__nv_reservedSMEM_offset_0_alias
	.size		__nv_reservedSMEM_offset_0_alias, 0, 0
	.other		__nv_reservedSMEM_offset_0_alias,@"STO_CUDA_RESERVED_SHARED STV_DEFAULT"
__nv_reservedSMEM_offset_0_alias:
	.zero		0


//--------------------- .nv.global                --------------------------
	.section	.nv.global,"aw",@nobits
.nv.global:
	.type		_ZN40_INTERNAL_66350c57_4_k_cu_e75054db_271814cute1_E,@object
	.size		_ZN40_INTERNAL_66350c57_4_k_cu_e75054db_271814cute1_E,(_ZN40_INTERNAL_66350c57_4_k_cu_e75054db_271814cuda3std3__45__cpo6cbeginE - _ZN40_INTERNAL_66350c57_4_k_cu_e75054db_271814cute1_E)
_ZN40_INTERNAL_66350c57_4_k_cu_e75054db_271814cute1_E:
	.zero		1
	.type		_ZN40_INTERNAL_66350c57_4_k_cu_e75054db_271814cuda3std3__45__cpo6cbeginE,@object
	.size		_ZN40_INTERNAL_66350c57_4_k_cu_e75054db_271814cuda3std3__45__cpo6cbeginE,(_ZN40_INTERNAL_66350c57_4_k_cu_e75054db_271814cuda3std3__48in_placeE - _ZN40_INTERNAL_66350c57_4_k_cu_e75054db_271814cuda3std3__45__cpo6cbeginE)
_ZN40_INTERNAL_66350c57_4_k_cu_e75054db_271814cuda3std3__45__cpo6cbeginE:
	.zero		1
	.type		_ZN40_INTERNAL_66350c57_4_k_cu_e75054db_271814cuda3std3__48in_placeE,@object
	.size		_ZN40_INTERNAL_66350c57_4_k_cu_e75054db_271814cuda3std3__48in_placeE,(_ZN40_INTERNAL_66350c57_4_k_cu_e75054db_271814cuda3std6ranges3__45__cpo9iter_moveE - _ZN40_INTERNAL_66350c57_4_k_cu_e75054db_271814cuda3std3__48in_placeE)
_ZN40_INTERNAL_66350c57_4_k_cu_e75054db_271814cuda3std3__48in_placeE:
	.zero		1
	.type		_ZN40_INTERNAL_66350c57_4_k_cu_e75054db_271814cuda3std6ranges3__45__cpo9iter_moveE,@object
	.size		_ZN40_INTERNAL_66350c57_4_k_cu_e75054db_271814cuda3std6ranges3__45__cpo9iter_moveE,(_ZN40_INTERNAL_66350c57_4_k_cu_e75054db_271814cuda3std3__45__cpo5beginE - _ZN40_INTERNAL_66350c57_4_k_cu_e75054db_271814cuda3std6ranges3__45__cpo9iter_moveE)
_ZN40_INTERNAL_66350c57_4_k_cu_e75054db_271814cuda3std6ranges3__45__cpo9iter_moveE:
	.zero		1
	.type		_ZN40_INTERNAL_66350c57_4_k_cu_e75054db_271814cuda3std3__45__cpo5beginE,@object
	.size		_ZN40_INTERNAL_66350c57_4_k_cu_e75054db_271814cuda3std3__45__cpo5beginE,(_ZN40_INTERNAL_66350c57_4_k_cu_e75054db_271814cuda3std3__442_GLOBAL__N__66350c57_4_k_cu_e75054db_271816ignoreE - _ZN40_INTERNAL_66350c57_4_k_cu_e75054db_271814cuda3std3__45__cpo5beginE)
_ZN40_INTERNAL_66350c57_4_k_cu_e75054db_271814cuda3std3__45__cpo5beginE:
	.zero		1
	.type		_ZN40_INTERNAL_66350c57_4_k_cu_e75054db_271814cuda3std3__442_GLOBAL__N__66350c57_4_k_cu_e75054db_271816ignoreE,@object
	.size		_ZN40_INTERNAL_66350c57_4_k_cu_e75054db_271814cuda3std3__442_GLOBAL__N__66350c57_4_k_cu_e75054db_271816ignoreE,(_ZN40_INTERNAL_66350c57_4_k_cu_e75054db_271814cute7productE - _ZN40_INTERNAL_66350c57_4_k_cu_e75054db_271814cuda3std3__442_GLOBAL__N__66350c57_4_k_cu_e75054db_271816ignoreE)
_ZN40_INTERNAL_66350c57_4_k_cu_e75054db_271814cuda3std3__442_GLOBAL__N__66350c57_4_k_cu_e75054db_271816ignoreE:
	.zero		1
	.type		_ZN40_INTERNAL_66350c57_4_k_cu_e75054db_271814cute7productE,@object
	.size		_ZN40_INTERNAL_66350c57_4_k_cu_e75054db_271814cute7productE,(_ZN40_INTERNAL_66350c57_4_k_cu_e75054db_271814cuda3std3__45__cpo3endE - _ZN40_INTERNAL_66350c57_4_k_cu_e75054db_271814cute7productE)
_ZN40_INTERNAL_66350c57_4_k_cu_e75054db_271814cute7productE:
	.zero		1
	.type		_ZN40_INTERNAL_66350c57_4_k_cu_e75054db_271814cuda3std3__45__cpo3endE,@object
	.size		_ZN40_INTERNAL_66350c57_4_k_cu_e75054db_271814cuda3std3__45__cpo3endE,(_ZN40_INTERNAL_66350c57_4_k_cu_e75054db_271814cuda3std3__419piecewise_constructE - _ZN40_INTERNAL_66350c57_4_k_cu_e75054db_271814cuda3std3__45__cpo3endE)
_ZN40_INTERNAL_66350c57_4_k_cu_e75054db_271814cuda3std3__45__cpo3endE:
	.zero		1
	.type		_ZN40_INTERNAL_66350c57_4_k_cu_e75054db_271814cuda3std3__419piecewise_constructE,@object
	.size		_ZN40_INTERNAL_66350c57_4_k_cu_e75054db_271814cuda3std3__419piecewise_constructE,(_ZN40_INTERNAL_66350c57_4_k_cu_e75054db_271814cuda3std3__45__cpo4cendE - _ZN40_INTERNAL_66350c57_4_k_cu_e75054db_271814cuda3std3__419piecewise_constructE)
_ZN40_INTERNAL_66350c57_4_k_cu_e75054db_271814cuda3std3__419piecewise_constructE:
	.zero		1
	.type		_ZN40_INTERNAL_66350c57_4_k_cu_e75054db_271814cuda3std3__45__cpo4cendE,@object
	.size		_ZN40_INTERNAL_66350c57_4_k_cu_e75054db_271814cuda3std3__45__cpo4cendE,(_ZN40_INTERNAL_66350c57_4_k_cu_e75054db_271814cuda3std6ranges3__45__cpo4swapE - _ZN40_INTERNAL_66350c57_4_k_cu_e75054db_271814cuda3std3__45__cpo4cendE)
_ZN40_INTERNAL_66350c57_4_k_cu_e75054db_271814cuda3std3__45__cpo4cendE:
	.zero		1
	.type		_ZN40_INTERNAL_66350c57_4_k_cu_e75054db_271814cuda3std6ranges3__45__cpo4swapE,@object
	.size		_ZN40_INTERNAL_66350c57_4_k_cu_e75054db_271814cuda3std6ranges3__45__cpo4swapE,(.L_8 - _ZN40_INTERNAL_66350c57_4_k_cu_e75054db_271814cuda3std6ranges3__45__cpo4swapE)
_ZN40_INTERNAL_66350c57_4_k_cu_e75054db_271814cuda3std6ranges3__45__cpo4swapE:
	.zero		1
.L_8:


//--------------------- .nv.constant0._ZN7cutlass13device_kernelINS_4gemm6kernel13GemmUniversalIN4cute5tupleIJiiiiEEENS1_10collective13CollectiveMmaINS1_34MainloopSm90TmaGmmaWarpSpecializedILi5ENS5_IJNS4_1CILi2EEENSA_ILi4EEENSA_ILi1EEEEEENS1_35KernelTmaWarpSpecializedCooperativeEEENS5_IJNSA_ILi128EEESH_NSA_ILi64EEEEEENS_6half_tENS5_IJSD_llEEESK_SL_NS4_8TiledMMAINS4_8MMA_AtomIJNS4_4SM904GMMA26MMA_64x128x16_F32F16F16_SSILNSP_5MajorE1ELSR_1ELNSP_7ScaleInE1ELSS_1EEEEEENS4_6LayoutINS5_IJSB_SD_SD_EEENS5_IJSD_NSA_ILi0EEESX_EEEEENS5_IJNS4_10UnderscoreES10_S10_EEEEENS4_23SM90_TMA_LOAD_MULTICASTENS4_14ComposedLayoutINS4_7SwizzleILi3ELi4ELi3EEENS4_18smem_ptr_flag_bitsILi16EEENSV_INS5_IJSI_NSA_ILi8EEEEEENS5_IJSD_SI_EEEEEEEvNS4_8identityES13_S1D_vS1E_EENS_8epilogue10collective6detail29Sm90TmaWarpSpecializedAdapterINS1H_15DefaultEpilogueISK_NS5_IJlSD_lEEES1L_NS1G_6thread17LinearCombinationISK_Li1EffLNS1M_9ScaleType4KindE0ELNS_15FloatRoundStyleE2ESK_EENS1_15EpilogueDefaultEEEEEvvEEEEvNT_6ParamsE --------------------------
	.section	.nv.constant0._ZN7cutlass13device_kernelINS_4gemm6kernel13GemmUniversalIN4cute5tupleIJiiiiEEENS1_10collective13CollectiveMmaINS1_34MainloopSm90TmaGmmaWarpSpecializedILi5ENS5_IJNS4_1CILi2EEENSA_ILi4EEENSA_ILi1EEEEEENS1_35KernelTmaWarpSpecializedCooperativeEEENS5_IJNSA_ILi128EEESH_NSA_ILi64EEEEEENS_6half_tENS5_IJSD_llEEESK_SL_NS4_8TiledMMAINS4_8MMA_AtomIJNS4_4SM904GMMA26MMA_64x128x16_F32F16F16_SSILNSP_5MajorE1ELSR_1ELNSP_7ScaleInE1ELSS_1EEEEEENS4_6LayoutINS5_IJSB_SD_SD_EEENS5_IJSD_NSA_ILi0EEESX_EEEEENS5_IJNS4_10UnderscoreES10_S10_EEEEENS4_23SM90_TMA_LOAD_MULTICASTENS4_14ComposedLayoutINS4_7SwizzleILi3ELi4ELi3EEENS4_18smem_ptr_flag_bitsILi16EEENSV_INS5_IJSI_NSA_ILi8EEEEEENS5_IJSD_SI_EEEEEEEvNS4_8identityES13_S1D_vS1E_EENS_8epilogue10collective6detail29Sm90TmaWarpSpecializedAdapterINS1H_15DefaultEpilogueISK_NS5_IJlSD_lEEES1L_NS1G_6thread17LinearCombinationISK_Li1EffLNS1M_9ScaleType4KindE0ELNS_15FloatRoundStyleE2ESK_EENS1_15EpilogueDefaultEEEEEvvEEEEvNT_6ParamsE,"a",@progbits
	.sectionflags	@""
	.align	4
.nv.constant0._ZN7cutlass13device_kernelINS_4gemm6kernel13GemmUniversalIN4cute5tupleIJiiiiEEENS1_10collective13CollectiveMmaINS1_34MainloopSm90TmaGmmaWarpSpecializedILi5ENS5_IJNS4_1CILi2EEENSA_ILi4EEENSA_ILi1EEEEEENS1_35KernelTmaWarpSpecializedCooperativeEEENS5_IJNSA_ILi128EEESH_NSA_ILi64EEEEEENS_6half_tENS5_IJSD_llEEESK_SL_NS4_8TiledMMAINS4_8MMA_AtomIJNS4_4SM904GMMA26MMA_64x128x16_F32F16F16_SSILNSP_5MajorE1ELSR_1ELNSP_7ScaleInE1ELSS_1EEEEEENS4_6LayoutINS5_IJSB_SD_SD_EEENS5_IJSD_NSA_ILi0EEESX_EEEEENS5_IJNS4_10UnderscoreES10_S10_EEEEENS4_23SM90_TMA_LOAD_MULTICASTENS4_14ComposedLayoutINS4_7SwizzleILi3ELi4ELi3EEENS4_18smem_ptr_flag_bitsILi16EEENSV_INS5_IJSI_NSA_ILi8EEEEEENS5_IJSD_SI_EEEEEEEvNS4_8identityES13_S1D_vS1E_EENS_8epilogue10collective6detail29Sm90TmaWarpSpecializedAdapterINS1H_15DefaultEpilogueISK_NS5_IJlSD_lEEES1L_NS1G_6thread17LinearCombinationISK_Li1EffLNS1M_9ScaleType4KindE0ELNS_15FloatRoundStyleE2ESK_EENS1_15EpilogueDefaultEEEEEvvEEEEvNT_6ParamsE:
	.zero		1664


//--------------------- SYMBOLS --------------------------

	.type		.nv.reservedSmem.offset0,@object
	.size		.nv.reservedSmem.offset0,0x4
	.type		__assertfail,@function
